//
// Generated by NVIDIA NVVM Compiler
//
// Compiler Build ID: CL-36424714
// Cuda compilation tools, release 13.0, V13.0.88
// Based on NVVM 20.0.0
//

.version 9.0
.target sm_100
.address_size 64

	// .globl	candidate4
// _ZZ10candidate4E15pad_temp_shared has been demoted
// _ZZ10candidate4E13kernel_shared has been demoted

.visible .entry candidate4(
	.param .u64 .ptr .align 1 candidate4_param_0,
	.param .u64 .ptr .align 1 candidate4_param_1,
	.param .u64 .ptr .align 1 candidate4_param_2,
	.param .u64 .ptr .align 1 candidate4_param_3
)
.maxntid 256
{
	.reg .pred 	%p<89>;
	.reg .b16 	%rs<261>;
	.reg .b32 	%r<369>;
	.reg .b32 	%f<546>;
	.reg .b64 	%rd<130>;
	// demoted variable
	.shared .align 4 .b8 _ZZ10candidate4E15pad_temp_shared[11520];
	// demoted variable
	.shared .align 4 .b8 _ZZ10candidate4E13kernel_shared[36864];
	mov.u32 	%r63, %ctaid.x;
	mul.hi.u32 	%r64, %r63, -1840700269;
	shr.u32 	%r65, %r64, 3;
	shl.b32 	%r66, %r65, 4;
	mov.u32 	%r67, %tid.x;
	add.s32 	%r68, %r67, 76;
	setp.lt.u32 	%p15, %r67, 180;
	selp.b32 	%r69, %r67, %r68, %p15;
	cvt.u16.u32 	%rs1, %r69;
	and.b16  	%rs2, %rs1, 255;
	mul.lo.s16 	%rs3, %rs2, 205;
	shr.u16 	%rs4, %rs3, 11;
	cvt.u32.u16 	%r70, %rs4;
	or.b32  	%r71, %r66, %r70;
	setp.eq.s32 	%p16, %r71, 0;
	add.s32 	%r72, %r66, %r70;
	setp.gt.u32 	%p17, %r72, 112;
	mul.lo.s32 	%r74, %r65, 14;
	sub.s32 	%r75, %r63, %r74;
	shl.b32 	%r1, %r75, 3;
	cvt.u16.u32 	%rs5, %r67;
	mul.lo.s16 	%rs6, %rs5, 205;
	shr.u16 	%rs7, %rs6, 11;
	mul.lo.s16 	%rs8, %rs7, 10;
	sub.s16 	%rs9, %rs5, %rs8;
	cvt.u32.u16 	%r76, %rs9;
	and.b32  	%r77, %r76, 255;
	or.b32  	%r78, %r1, %r77;
	setp.eq.s32 	%p18, %r78, 0;
	or.pred  	%p19, %p16, %p18;
	add.s32 	%r80, %r1, %r77;
	setp.gt.u32 	%p20, %r80, 112;
	setp.gt.u32 	%p21, %r67, 179;
	mul.lo.s32 	%r2, %r65, 1792;
	mul.wide.u16 	%r82, %rs4, 112;
	selp.b32 	%r83, 12431, -113, %p21;
	add.s32 	%r84, %r83, %r2;
	add.s32 	%r85, %r80, %r84;
	add.s32 	%r3, %r85, %r82;
	shr.u32 	%r86, %r67, 1;
	setp.lt.u32 	%p22, %r67, 104;
	selp.b32 	%r87, 38, 204, %p22;
	add.s32 	%r88, %r87, %r86;
	cvt.u16.u32 	%rs10, %r88;
	and.b16  	%rs11, %rs10, 255;
	mul.lo.s16 	%rs12, %rs11, 205;
	shr.u16 	%rs13, %rs12, 10;
	cvt.u32.u16 	%r89, %rs13;
	or.b32  	%r90, %r66, %r89;
	setp.eq.s32 	%p23, %r90, 0;
	add.s32 	%r91, %r66, %r89;
	setp.gt.u32 	%p24, %r91, 112;
	add.s16 	%rs14, %rs5, 6;
	mul.hi.u16 	%rs15, %rs14, 6554;
	mul.lo.s16 	%rs16, %rs15, 10;
	sub.s16 	%rs17, %rs14, %rs16;
	cvt.u32.u16 	%r93, %rs17;
	or.b32  	%r94, %r1, %r93;
	setp.eq.s32 	%p25, %r94, 0;
	or.pred  	%p26, %p23, %p25;
	add.s32 	%r96, %r1, %r93;
	setp.gt.u32 	%p27, %r96, 112;
	or.b16  	%rs18, %rs5, 256;
	mul.hi.u16 	%rs19, %rs18, 365;
	mul.lo.s16 	%rs20, %rs19, 12544;
	cvt.u32.u16 	%r98, %rs20;
	mul.wide.u16 	%r99, %rs13, 112;
	add.s32 	%r100, %r2, -113;
	add.s32 	%r4, %r96, %r100;
	add.s32 	%r101, %r4, %r98;
	add.s32 	%r5, %r101, %r99;
	cvt.u16.u32 	%rs21, %r86;
	mul.lo.s16 	%rs22, %rs21, 183;
	add.s16 	%rs23, %rs22, 13908;
	shr.u16 	%rs24, %rs23, 14;
	mul.lo.s16 	%rs25, %rs24, 90;
	sub.s16 	%rs26, %rs21, %rs25;
	add.s16 	%rs27, %rs26, 76;
	and.b16  	%rs28, %rs27, 255;
	mul.lo.s16 	%rs29, %rs28, 103;
	shr.u16 	%rs30, %rs29, 9;
	cvt.u32.u16 	%r102, %rs30;
	or.b32  	%r103, %r66, %r102;
	setp.eq.s32 	%p28, %r103, 0;
	add.s32 	%r104, %r66, %r102;
	setp.gt.u32 	%p29, %r104, 112;
	add.s16 	%rs31, %rs5, 2;
	mul.hi.u16 	%rs32, %rs31, 6554;
	mul.lo.s16 	%rs33, %rs32, 10;
	sub.s16 	%rs34, %rs31, %rs33;
	cvt.u32.u16 	%r106, %rs34;
	or.b32  	%r107, %r1, %r106;
	setp.eq.s32 	%p30, %r107, 0;
	or.pred  	%p31, %p28, %p30;
	add.s32 	%r109, %r1, %r106;
	setp.gt.u32 	%p32, %r109, 112;
	or.b16  	%rs35, %rs5, 512;
	mul.hi.u16 	%rs36, %rs35, 1457;
	shr.u16 	%rs37, %rs36, 2;
	mov.b16 	%rs38, 12544;
	mov.b32 	%r111, {%rs38, %rs30};
	cvt.u32.u16 	%r112, %rs37;
	prmt.b32 	%r113, %r112, 112, 0x3340U;
	prmt.b32 	%r114, %r115, %r116, 0x3340U;
	prmt.b32 	%r117, %r113, %r114, 0x5410U;
	mov.b32 	%r364, 0;
	dp2a.lo.u32.u32 	%r6, %r111, %r117, %r364;
	add.s32 	%r7, %r109, %r100;
	setp.lt.u32 	%p33, %r67, 132;
	selp.b32 	%r118, 24, 190, %p33;
	add.s32 	%r119, %r118, %r86;
	cvt.u16.u32 	%rs39, %r119;
	and.b16  	%rs40, %rs39, 255;
	mul.lo.s16 	%rs41, %rs40, 205;
	shr.u16 	%rs42, %rs41, 10;
	cvt.u32.u16 	%r120, %rs42;
	or.b32  	%r121, %r66, %r120;
	setp.eq.s32 	%p34, %r121, 0;
	add.s32 	%r122, %r66, %r120;
	setp.gt.u32 	%p35, %r122, 112;
	add.s16 	%rs43, %rs5, 8;
	mul.hi.u16 	%rs44, %rs43, 6554;
	mul.lo.s16 	%rs45, %rs44, 10;
	sub.s16 	%rs46, %rs43, %rs45;
	cvt.u32.u16 	%r124, %rs46;
	or.b32  	%r125, %r1, %r124;
	setp.eq.s32 	%p36, %r125, 0;
	or.pred  	%p37, %p34, %p36;
	add.s32 	%r127, %r1, %r124;
	setp.gt.u32 	%p38, %r127, 112;
	or.b16  	%rs47, %rs5, 768;
	mul.hi.u16 	%rs48, %rs47, 1457;
	shr.u16 	%rs49, %rs48, 2;
	mov.b32 	%r129, {%rs38, %rs42};
	cvt.u32.u16 	%r130, %rs49;
	prmt.b32 	%r131, %r130, 112, 0x3340U;
	prmt.b32 	%r132, %r131, %r114, 0x5410U;
	dp2a.lo.u32.u32 	%r8, %r129, %r132, %r364;
	add.s32 	%r9, %r127, %r100;
	add.s16 	%rs50, %rs22, 11346;
	shr.u16 	%rs51, %rs50, 14;
	mul.lo.s16 	%rs52, %rs51, 90;
	sub.s16 	%rs53, %rs21, %rs52;
	add.s16 	%rs54, %rs53, 62;
	and.b16  	%rs55, %rs54, 255;
	mul.lo.s16 	%rs56, %rs55, 103;
	shr.u16 	%rs57, %rs56, 9;
	cvt.u32.u16 	%r133, %rs57;
	or.b32  	%r134, %r66, %r133;
	setp.eq.s32 	%p39, %r134, 0;
	add.s32 	%r135, %r66, %r133;
	setp.gt.u32 	%p40, %r135, 112;
	add.s16 	%rs58, %rs5, 4;
	mul.hi.u16 	%rs59, %rs58, 6554;
	mul.lo.s16 	%rs60, %rs59, 10;
	sub.s16 	%rs61, %rs58, %rs60;
	cvt.u32.u16 	%r137, %rs61;
	or.b32  	%r138, %r1, %r137;
	setp.eq.s32 	%p41, %r138, 0;
	or.pred  	%p42, %p39, %p41;
	add.s32 	%r140, %r1, %r137;
	setp.gt.u32 	%p43, %r140, 112;
	or.b16  	%rs62, %rs5, 1024;
	mul.hi.u16 	%rs63, %rs62, 1457;
	shr.u16 	%rs64, %rs63, 2;
	mov.b32 	%r142, {%rs38, %rs57};
	cvt.u32.u16 	%r143, %rs64;
	prmt.b32 	%r144, %r143, 112, 0x3340U;
	prmt.b32 	%r145, %r144, %r114, 0x5410U;
	dp2a.lo.u32.u32 	%r10, %r142, %r145, %r364;
	add.s32 	%r11, %r140, %r100;
	cvt.u32.u16 	%r146, %rs7;
	setp.lt.u32 	%p44, %r67, 160;
	selp.b32 	%r147, 2, -16, %p44;
	add.s32 	%r148, %r147, %r146;
	or.b32  	%r149, %r148, %r66;
	setp.eq.s32 	%p45, %r149, 0;
	add.s32 	%r150, %r66, %r148;
	setp.gt.u32 	%p46, %r150, 112;
	or.pred  	%p47, %p45, %p18;
	or.b16  	%rs65, %rs5, 1280;
	mul.hi.u16 	%rs66, %rs65, 1457;
	shr.u16 	%rs67, %rs66, 2;
	mul.wide.u16 	%r152, %rs67, 12544;
	add.s32 	%r153, %r80, %r100;
	add.s32 	%r154, %r153, %r152;
	mad.lo.s32 	%r12, %r148, 112, %r154;
	setp.lt.u32 	%p48, %r67, 84;
	selp.b32 	%r155, 48, 214, %p48;
	add.s32 	%r156, %r155, %r86;
	cvt.u16.u32 	%rs68, %r156;
	and.b16  	%rs69, %rs68, 255;
	mul.lo.s16 	%rs70, %rs69, 205;
	shr.u16 	%rs71, %rs70, 10;
	cvt.u32.u16 	%r157, %rs71;
	or.b32  	%r158, %r66, %r157;
	setp.eq.s32 	%p49, %r158, 0;
	add.s32 	%r159, %r66, %r157;
	setp.gt.u32 	%p50, %r159, 112;
	or.pred  	%p51, %p49, %p25;
	or.b16  	%rs72, %rs5, 1536;
	mul.hi.u16 	%rs73, %rs72, 1457;
	shr.u16 	%rs74, %rs73, 2;
	mov.b32 	%r161, {%rs38, %rs71};
	cvt.u32.u16 	%r162, %rs74;
	prmt.b32 	%r163, %r162, 112, 0x3340U;
	prmt.b32 	%r164, %r163, %r114, 0x5410U;
	dp2a.lo.u32.u32 	%r13, %r161, %r164, %r364;
	add.s16 	%rs75, %rs22, 15738;
	shr.u16 	%rs76, %rs75, 14;
	mul.lo.s16 	%rs77, %rs76, 90;
	sub.s16 	%rs78, %rs21, %rs77;
	add.s16 	%rs79, %rs78, 86;
	and.b16  	%rs80, %rs79, 255;
	mul.lo.s16 	%rs81, %rs80, 103;
	shr.u16 	%rs82, %rs81, 9;
	cvt.u32.u16 	%r165, %rs82;
	or.b32  	%r166, %r66, %r165;
	setp.eq.s32 	%p52, %r166, 0;
	add.s32 	%r167, %r66, %r165;
	setp.gt.u32 	%p53, %r167, 112;
	or.pred  	%p54, %p52, %p30;
	or.b16  	%rs83, %rs5, 1792;
	mul.hi.u16 	%rs84, %rs83, 1457;
	shr.u16 	%rs85, %rs84, 2;
	mov.b32 	%r169, {%rs38, %rs82};
	cvt.u32.u16 	%r170, %rs85;
	prmt.b32 	%r171, %r170, 112, 0x3340U;
	prmt.b32 	%r172, %r171, %r114, 0x5410U;
	dp2a.lo.u32.u32 	%r14, %r169, %r172, %r364;
	setp.lt.u32 	%p55, %r67, 112;
	selp.b32 	%r173, 34, 200, %p55;
	add.s32 	%r174, %r173, %r86;
	cvt.u16.u32 	%rs86, %r174;
	and.b16  	%rs87, %rs86, 255;
	mul.lo.s16 	%rs88, %rs87, 205;
	shr.u16 	%rs89, %rs88, 10;
	cvt.u32.u16 	%r175, %rs89;
	or.b32  	%r176, %r66, %r175;
	setp.eq.s32 	%p56, %r176, 0;
	add.s32 	%r177, %r66, %r175;
	setp.gt.u32 	%p57, %r177, 112;
	or.pred  	%p58, %p56, %p36;
	or.b16  	%rs90, %rs5, 2048;
	mul.hi.u16 	%rs91, %rs90, 2913;
	shr.u16 	%rs92, %rs91, 3;
	mov.b32 	%r179, {%rs38, %rs89};
	cvt.u32.u16 	%r180, %rs92;
	prmt.b32 	%r181, %r180, 112, 0x3340U;
	prmt.b32 	%r182, %r181, %r114, 0x5410U;
	dp2a.lo.u32.u32 	%r15, %r179, %r182, %r364;
	add.s16 	%rs93, %rs22, 13176;
	shr.u16 	%rs94, %rs93, 14;
	mul.lo.s16 	%rs95, %rs94, 90;
	sub.s16 	%rs96, %rs21, %rs95;
	add.s16 	%rs97, %rs96, 72;
	and.b16  	%rs98, %rs97, 255;
	mul.lo.s16 	%rs99, %rs98, 103;
	shr.u16 	%rs100, %rs99, 9;
	cvt.u32.u16 	%r183, %rs100;
	or.b32  	%r184, %r66, %r183;
	setp.eq.s32 	%p59, %r184, 0;
	add.s32 	%r185, %r66, %r183;
	setp.gt.u32 	%p60, %r185, 112;
	or.pred  	%p61, %p59, %p41;
	or.b16  	%rs101, %rs5, 2304;
	mul.hi.u16 	%rs102, %rs101, 2913;
	shr.u16 	%rs103, %rs102, 3;
	mov.b32 	%r187, {%rs38, %rs100};
	cvt.u32.u16 	%r188, %rs103;
	prmt.b32 	%r189, %r188, 112, 0x3340U;
	prmt.b32 	%r190, %r189, %r114, 0x5410U;
	dp2a.lo.u32.u32 	%r16, %r187, %r190, %r364;
	setp.lt.u32 	%p62, %r67, 140;
	selp.b32 	%r191, 4, -14, %p62;
	add.s32 	%r192, %r191, %r146;
	or.b32  	%r193, %r192, %r66;
	setp.eq.s32 	%p63, %r193, 0;
	add.s32 	%r194, %r66, %r192;
	setp.gt.u32 	%p64, %r194, 112;
	or.pred  	%p65, %p63, %p18;
	or.b16  	%rs104, %rs5, 2560;
	mul.hi.u16 	%rs105, %rs104, 2913;
	shr.u16 	%rs106, %rs105, 3;
	mul.wide.u16 	%r196, %rs106, 12544;
	add.s32 	%r197, %r153, %r196;
	mad.lo.s32 	%r17, %r192, 112, %r197;
	setp.lt.u32 	%p66, %r67, 64;
	selp.b16 	%rs107, 58, -32, %p66;
	add.s16 	%rs108, %rs107, %rs21;
	and.b16  	%rs109, %rs108, 255;
	mul.lo.s16 	%rs110, %rs109, 205;
	shr.u16 	%rs111, %rs110, 10;
	cvt.u32.u16 	%r198, %rs111;
	add.s32 	%r199, %r66, %r198;
	and.b16  	%rs112, %rs14, 255;
	mul.lo.s16 	%rs113, %rs112, 205;
	shr.u16 	%rs114, %rs113, 11;
	mul.lo.s16 	%rs115, %rs114, 10;
	sub.s16 	%rs116, %rs14, %rs115;
	cvt.u32.u16 	%r200, %rs116;
	and.b32  	%r201, %r200, 255;
	or.b32  	%r202, %r1, %r201;
	setp.eq.s32 	%p67, %r202, 0;
	add.s32 	%r204, %r1, %r201;
	or.b16  	%rs117, %rs5, 2816;
	mul.hi.u16 	%rs118, %rs117, 2913;
	shr.u16 	%rs119, %rs118, 3;
	mov.b32 	%r206, {%rs38, %rs111};
	cvt.u32.u16 	%r207, %rs119;
	prmt.b32 	%r208, %r207, 112, 0x3340U;
	prmt.b32 	%r209, %r208, %r114, 0x5410U;
	dp2a.lo.u32.u32 	%r18, %r206, %r209, %r364;
	add.s32 	%r19, %r204, %r100;
	mul.hi.u16 	%rs120, %rs18, 456;
	add.s16 	%rs121, %rs5, 112;
	mul.hi.u16 	%rs122, %rs121, 456;
	mul.lo.s16 	%rs123, %rs122, 144;
	sub.s16 	%rs124, %rs121, %rs123;
	mad.lo.s16 	%rs125, %rs120, 288, %rs124;
	cvt.u32.u16 	%r20, %rs125;
	mul.hi.u16 	%rs126, %rs35, 911;
	shr.u16 	%rs127, %rs126, 1;
	add.s16 	%rs128, %rs5, 80;
	mul.hi.u16 	%rs129, %rs128, 456;
	mul.lo.s16 	%rs130, %rs129, 144;
	sub.s16 	%rs131, %rs128, %rs130;
	mad.lo.s16 	%rs132, %rs127, 288, %rs131;
	cvt.u32.u16 	%r21, %rs132;
	mul.hi.u16 	%rs133, %rs47, 911;
	shr.u16 	%rs134, %rs133, 1;
	add.s16 	%rs135, %rs5, 48;
	mul.hi.u16 	%rs136, %rs135, 456;
	mul.lo.s16 	%rs137, %rs136, 144;
	sub.s16 	%rs138, %rs135, %rs137;
	mad.lo.s16 	%rs139, %rs134, 288, %rs138;
	cvt.u32.u16 	%r22, %rs139;
	mul.hi.u16 	%rs140, %rs62, 1821;
	shr.u16 	%rs141, %rs140, 2;
	mul.lo.s16 	%rs142, %rs141, 288;
	cvt.u32.u16 	%r210, %rs142;
	setp.lt.u32 	%p68, %r67, 128;
	selp.b32 	%r211, 16, -128, %p68;
	add.s32 	%r212, %r211, %r67;
	add.s32 	%r23, %r212, %r210;
	mul.hi.u16 	%rs143, %rs65, 1821;
	shr.u16 	%rs144, %rs143, 2;
	add.s16 	%rs145, %rs5, 128;
	mul.hi.u16 	%rs146, %rs145, 456;
	mul.lo.s16 	%rs147, %rs146, 144;
	sub.s16 	%rs148, %rs145, %rs147;
	mad.lo.s16 	%rs149, %rs144, 288, %rs148;
	cvt.u32.u16 	%r24, %rs149;
	mul.hi.u16 	%rs150, %rs72, 1821;
	shr.u16 	%rs151, %rs150, 2;
	add.s16 	%rs152, %rs5, 96;
	mul.hi.u16 	%rs153, %rs152, 456;
	mul.lo.s16 	%rs154, %rs153, 144;
	sub.s16 	%rs155, %rs152, %rs154;
	mad.lo.s16 	%rs156, %rs151, 288, %rs155;
	cvt.u32.u16 	%r25, %rs156;
	mul.hi.u16 	%rs157, %rs83, 1821;
	shr.u16 	%rs158, %rs157, 2;
	add.s16 	%rs159, %rs5, 64;
	mul.hi.u16 	%rs160, %rs159, 456;
	mul.lo.s16 	%rs161, %rs160, 144;
	sub.s16 	%rs162, %rs159, %rs161;
	mad.lo.s16 	%rs163, %rs158, 288, %rs162;
	cvt.u32.u16 	%r26, %rs163;
	mul.hi.u16 	%rs164, %rs90, 3641;
	shr.u16 	%rs165, %rs164, 3;
	mul.lo.s16 	%rs166, %rs165, 288;
	cvt.u32.u16 	%r213, %rs166;
	selp.b32 	%r214, 32, -112, %p55;
	add.s32 	%r215, %r214, %r67;
	add.s32 	%r27, %r215, %r213;
	mul.hi.u16 	%rs167, %rs104, 3641;
	shr.u16 	%rs168, %rs167, 3;
	mad.lo.s16 	%rs169, %rs168, 288, %rs124;
	cvt.u32.u16 	%r28, %rs169;
	mul.hi.u16 	%rs170, %rs117, 3641;
	shr.u16 	%rs171, %rs170, 3;
	mad.lo.s16 	%rs172, %rs171, 288, %rs131;
	cvt.u32.u16 	%r29, %rs172;
	or.b16  	%rs173, %rs5, 3072;
	mul.hi.u16 	%rs174, %rs173, 3641;
	shr.u16 	%rs175, %rs174, 3;
	mad.lo.s16 	%rs176, %rs175, 288, %rs138;
	cvt.u32.u16 	%r30, %rs176;
	or.b16  	%rs177, %rs5, 3328;
	mul.hi.u16 	%rs178, %rs177, 3641;
	shr.u16 	%rs179, %rs178, 3;
	mul.lo.s16 	%rs180, %rs179, 288;
	cvt.u32.u16 	%r216, %rs180;
	add.s32 	%r31, %r212, %r216;
	or.b16  	%rs181, %rs5, 3584;
	mul.hi.u16 	%rs182, %rs181, 3641;
	shr.u16 	%rs183, %rs182, 3;
	mad.lo.s16 	%rs184, %rs183, 288, %rs148;
	cvt.u32.u16 	%r32, %rs184;
	or.b16  	%rs185, %rs5, 3840;
	mul.hi.u16 	%rs186, %rs185, 3641;
	shr.u16 	%rs187, %rs186, 3;
	mad.lo.s16 	%rs188, %rs187, 288, %rs155;
	cvt.u32.u16 	%r33, %rs188;
	or.b16  	%rs189, %rs5, 4096;
	mul.hi.u16 	%rs190, %rs189, 3641;
	shr.u16 	%rs191, %rs190, 3;
	mad.lo.s16 	%rs192, %rs191, 288, %rs162;
	cvt.u32.u16 	%r34, %rs192;
	or.b16  	%rs193, %rs5, 4352;
	mul.hi.u16 	%rs194, %rs193, 3641;
	shr.u16 	%rs195, %rs194, 3;
	mul.lo.s16 	%rs196, %rs195, 288;
	cvt.u32.u16 	%r217, %rs196;
	add.s32 	%r35, %r215, %r217;
	or.b16  	%rs197, %rs5, 4864;
	mul.hi.u16 	%rs198, %rs197, 3641;
	shr.u16 	%rs199, %rs198, 3;
	mad.lo.s16 	%rs200, %rs199, 288, %rs124;
	cvt.u32.u16 	%r36, %rs200;
	or.b16  	%rs201, %rs5, 5120;
	mul.hi.u16 	%rs202, %rs201, 3641;
	shr.u16 	%rs203, %rs202, 3;
	mad.lo.s16 	%rs204, %rs203, 288, %rs131;
	cvt.u32.u16 	%r37, %rs204;
	or.b16  	%rs205, %rs5, 5376;
	mul.hi.u16 	%rs206, %rs205, 3641;
	shr.u16 	%rs207, %rs206, 3;
	mad.lo.s16 	%rs208, %rs207, 288, %rs138;
	cvt.u32.u16 	%r38, %rs208;
	or.b16  	%rs209, %rs5, 5632;
	mul.hi.u16 	%rs210, %rs209, 3641;
	shr.u16 	%rs211, %rs210, 3;
	mul.lo.s16 	%rs212, %rs211, 288;
	cvt.u32.u16 	%r218, %rs212;
	add.s32 	%r39, %r212, %r218;
	or.b16  	%rs213, %rs5, 5888;
	mul.hi.u16 	%rs214, %rs213, 3641;
	shr.u16 	%rs215, %rs214, 3;
	mad.lo.s16 	%rs216, %rs215, 288, %rs148;
	cvt.u32.u16 	%r40, %rs216;
	or.b16  	%rs217, %rs5, 6144;
	mul.hi.u16 	%rs218, %rs217, 3641;
	shr.u16 	%rs219, %rs218, 3;
	mad.lo.s16 	%rs220, %rs219, 288, %rs155;
	cvt.u32.u16 	%r41, %rs220;
	or.b16  	%rs221, %rs5, 6400;
	mul.hi.u16 	%rs222, %rs221, 3641;
	shr.u16 	%rs223, %rs222, 3;
	mad.lo.s16 	%rs224, %rs223, 288, %rs162;
	cvt.u32.u16 	%r42, %rs224;
	or.b16  	%rs225, %rs5, 6656;
	mul.hi.u16 	%rs226, %rs225, 3641;
	shr.u16 	%rs227, %rs226, 3;
	mul.lo.s16 	%rs228, %rs227, 288;
	cvt.u32.u16 	%r219, %rs228;
	add.s32 	%r43, %r215, %r219;
	or.b16  	%rs229, %rs5, 7168;
	mul.hi.u16 	%rs230, %rs229, 3641;
	shr.u16 	%rs231, %rs230, 3;
	mad.lo.s16 	%rs232, %rs231, 288, %rs124;
	cvt.u32.u16 	%r44, %rs232;
	or.b16  	%rs233, %rs5, 7424;
	mul.hi.u16 	%rs234, %rs233, 3641;
	shr.u16 	%rs235, %rs234, 3;
	mad.lo.s16 	%rs236, %rs235, 288, %rs131;
	cvt.u32.u16 	%r45, %rs236;
	or.b16  	%rs237, %rs5, 7680;
	mul.hi.u16 	%rs238, %rs237, 3641;
	shr.u16 	%rs239, %rs238, 3;
	mad.lo.s16 	%rs240, %rs239, 288, %rs138;
	cvt.u32.u16 	%r46, %rs240;
	or.b16  	%rs241, %rs5, 7936;
	mul.hi.u16 	%rs242, %rs241, 3641;
	shr.u16 	%rs243, %rs242, 3;
	mul.lo.s16 	%rs244, %rs243, 288;
	cvt.u32.u16 	%r220, %rs244;
	add.s32 	%r47, %r212, %r220;
	or.b16  	%rs245, %rs5, 8192;
	mul.hi.u16 	%rs246, %rs245, 3641;
	shr.u16 	%rs247, %rs246, 3;
	mad.lo.s16 	%rs248, %rs247, 288, %rs148;
	cvt.u32.u16 	%r48, %rs248;
	or.b16  	%rs249, %rs5, 8448;
	mul.hi.u16 	%rs250, %rs249, 3641;
	shr.u16 	%rs251, %rs250, 3;
	mad.lo.s16 	%rs252, %rs251, 288, %rs155;
	cvt.u32.u16 	%r49, %rs252;
	or.b16  	%rs253, %rs5, 8704;
	mul.hi.u16 	%rs254, %rs253, 3641;
	shr.u16 	%rs255, %rs254, 3;
	mad.lo.s16 	%rs256, %rs255, 288, %rs162;
	cvt.u32.u16 	%r50, %rs256;
	or.b16  	%rs257, %rs5, 8960;
	mul.hi.u16 	%rs258, %rs257, 3641;
	shr.u16 	%rs259, %rs258, 3;
	mul.lo.s16 	%rs260, %rs259, 288;
	cvt.u32.u16 	%r221, %rs260;
	add.s32 	%r51, %r215, %r221;
	or.pred  	%p69, %p19, %p17;
	or.pred  	%p1, %p69, %p20;
	or.pred  	%p70, %p26, %p24;
	or.pred  	%p2, %p70, %p27;
	or.pred  	%p71, %p31, %p29;
	or.pred  	%p3, %p71, %p32;
	or.pred  	%p72, %p37, %p35;
	or.pred  	%p4, %p72, %p38;
	or.pred  	%p73, %p42, %p40;
	or.pred  	%p5, %p73, %p43;
	or.pred  	%p74, %p47, %p46;
	or.pred  	%p6, %p74, %p20;
	or.pred  	%p75, %p51, %p50;
	or.pred  	%p7, %p75, %p27;
	or.pred  	%p76, %p54, %p53;
	or.pred  	%p8, %p76, %p32;
	or.pred  	%p77, %p58, %p57;
	or.pred  	%p9, %p77, %p38;
	or.pred  	%p78, %p61, %p60;
	or.pred  	%p10, %p78, %p43;
	or.pred  	%p79, %p65, %p64;
	or.pred  	%p11, %p79, %p20;
	max.u32 	%r222, %r199, %r204;
	setp.gt.u32 	%p80, %r222, 112;
	or.pred  	%p12, %p80, %p67;
	mov.pred 	%p88, -1;
	mov.f32 	%f514, 0f00000000;
	mov.f32 	%f515, %f514;
	mov.f32 	%f516, %f514;
	mov.f32 	%f517, %f514;
	mov.f32 	%f518, %f514;
	mov.f32 	%f519, %f514;
	mov.f32 	%f520, %f514;
	mov.f32 	%f521, %f514;
	mov.f32 	%f522, %f514;
	mov.f32 	%f523, %f514;
	mov.f32 	%f524, %f514;
	mov.f32 	%f525, %f514;
	mov.f32 	%f526, %f514;
	mov.f32 	%f527, %f514;
	mov.f32 	%f528, %f514;
	mov.f32 	%f529, %f514;
	mov.f32 	%f530, %f514;
	mov.f32 	%f531, %f514;
	mov.f32 	%f532, %f514;
	mov.f32 	%f533, %f514;
	mov.f32 	%f534, %f514;
	mov.f32 	%f535, %f514;
	mov.f32 	%f536, %f514;
	mov.f32 	%f537, %f514;
	mov.f32 	%f538, %f514;
	mov.f32 	%f539, %f514;
	mov.f32 	%f540, %f514;
	mov.f32 	%f541, %f514;
	mov.f32 	%f542, %f514;
	mov.f32 	%f543, %f514;
	mov.f32 	%f544, %f514;
	mov.f32 	%f545, %f514;
$L__BB0_1:
	mov.pred 	%p13, %p88;
	bar.sync 	0;
	mov.f32 	%f438, 0f00000000;
	@%p1 bra 	$L__BB0_3;
	ld.param.u64 	%rd115, [candidate4_param_0];
	mad.lo.s32 	%r223, %r364, 200704, %r3;
	cvta.to.global.u64 	%rd5, %rd115;
	mul.wide.s32 	%rd6, %r223, 4;
	add.s64 	%rd7, %rd5, %rd6;
	ld.global.nc.f32 	%f438, [%rd7];
$L__BB0_3:
	mov.u32 	%r224, %tid.x;
	shl.b32 	%r225, %r224, 2;
	mov.u32 	%r226, _ZZ10candidate4E15pad_temp_shared;
	add.s32 	%r227, %r226, %r225;
	st.shared.f32 	[%r227], %f438;
	mov.f32 	%f439, 0f00000000;
	@%p2 bra 	$L__BB0_5;
	ld.param.u64 	%rd116, [candidate4_param_0];
	mad.lo.s32 	%r228, %r364, 200704, %r5;
	cvta.to.global.u64 	%rd8, %rd116;
	mul.wide.u32 	%rd9, %r228, 4;
	add.s64 	%rd10, %rd8, %rd9;
	ld.global.nc.f32 	%f439, [%rd10];
$L__BB0_5:
	mov.u32 	%r229, %tid.x;
	shl.b32 	%r230, %r229, 2;
	mov.u32 	%r231, _ZZ10candidate4E15pad_temp_shared;
	add.s32 	%r232, %r231, %r230;
	st.shared.f32 	[%r232+1024], %f439;
	mov.f32 	%f440, 0f00000000;
	@%p3 bra 	$L__BB0_7;
	ld.param.u64 	%rd117, [candidate4_param_0];
	mad.lo.s32 	%r233, %r364, 200704, %r7;
	add.s32 	%r234, %r233, %r6;
	cvta.to.global.u64 	%rd11, %rd117;
	mul.wide.u32 	%rd12, %r234, 4;
	add.s64 	%rd13, %rd11, %rd12;
	ld.global.nc.f32 	%f440, [%rd13];
$L__BB0_7:
	mov.u32 	%r235, %tid.x;
	shl.b32 	%r236, %r235, 2;
	mov.u32 	%r237, _ZZ10candidate4E15pad_temp_shared;
	add.s32 	%r238, %r237, %r236;
	st.shared.f32 	[%r238+2048], %f440;
	mov.f32 	%f441, 0f00000000;
	@%p4 bra 	$L__BB0_9;
	ld.param.u64 	%rd118, [candidate4_param_0];
	mad.lo.s32 	%r239, %r364, 200704, %r9;
	add.s32 	%r240, %r239, %r8;
	cvta.to.global.u64 	%rd14, %rd118;
	mul.wide.u32 	%rd15, %r240, 4;
	add.s64 	%rd16, %rd14, %rd15;
	ld.global.nc.f32 	%f441, [%rd16];
$L__BB0_9:
	mov.u32 	%r241, %tid.x;
	shl.b32 	%r242, %r241, 2;
	mov.u32 	%r243, _ZZ10candidate4E15pad_temp_shared;
	add.s32 	%r244, %r243, %r242;
	st.shared.f32 	[%r244+3072], %f441;
	mov.f32 	%f442, 0f00000000;
	@%p5 bra 	$L__BB0_11;
	ld.param.u64 	%rd119, [candidate4_param_0];
	mad.lo.s32 	%r245, %r364, 200704, %r11;
	add.s32 	%r246, %r245, %r10;
	cvta.to.global.u64 	%rd17, %rd119;
	mul.wide.u32 	%rd18, %r246, 4;
	add.s64 	%rd19, %rd17, %rd18;
	ld.global.nc.f32 	%f442, [%rd19];
$L__BB0_11:
	mov.u32 	%r247, %tid.x;
	shl.b32 	%r248, %r247, 2;
	mov.u32 	%r249, _ZZ10candidate4E15pad_temp_shared;
	add.s32 	%r250, %r249, %r248;
	st.shared.f32 	[%r250+4096], %f442;
	mov.f32 	%f443, 0f00000000;
	@%p6 bra 	$L__BB0_13;
	ld.param.u64 	%rd120, [candidate4_param_0];
	mad.lo.s32 	%r251, %r364, 200704, %r12;
	cvta.to.global.u64 	%rd20, %rd120;
	mul.wide.u32 	%rd21, %r251, 4;
	add.s64 	%rd22, %rd20, %rd21;
	ld.global.nc.f32 	%f443, [%rd22];
$L__BB0_13:
	mov.u32 	%r252, %tid.x;
	shl.b32 	%r253, %r252, 2;
	mov.u32 	%r254, _ZZ10candidate4E15pad_temp_shared;
	add.s32 	%r255, %r254, %r253;
	st.shared.f32 	[%r255+5120], %f443;
	mov.f32 	%f444, 0f00000000;
	@%p7 bra 	$L__BB0_15;
	ld.param.u64 	%rd121, [candidate4_param_0];
	mad.lo.s32 	%r256, %r364, 200704, %r4;
	add.s32 	%r257, %r256, %r13;
	cvta.to.global.u64 	%rd23, %rd121;
	mul.wide.u32 	%rd24, %r257, 4;
	add.s64 	%rd25, %rd23, %rd24;
	ld.global.nc.f32 	%f444, [%rd25];
$L__BB0_15:
	mov.u32 	%r258, %tid.x;
	shl.b32 	%r259, %r258, 2;
	mov.u32 	%r260, _ZZ10candidate4E15pad_temp_shared;
	add.s32 	%r261, %r260, %r259;
	st.shared.f32 	[%r261+6144], %f444;
	mov.f32 	%f445, 0f00000000;
	@%p8 bra 	$L__BB0_17;
	ld.param.u64 	%rd122, [candidate4_param_0];
	mad.lo.s32 	%r262, %r364, 200704, %r7;
	add.s32 	%r263, %r262, %r14;
	cvta.to.global.u64 	%rd26, %rd122;
	mul.wide.u32 	%rd27, %r263, 4;
	add.s64 	%rd28, %rd26, %rd27;
	ld.global.nc.f32 	%f445, [%rd28];
$L__BB0_17:
	mov.u32 	%r264, %tid.x;
	shl.b32 	%r265, %r264, 2;
	mov.u32 	%r266, _ZZ10candidate4E15pad_temp_shared;
	add.s32 	%r267, %r266, %r265;
	st.shared.f32 	[%r267+7168], %f445;
	mov.f32 	%f446, 0f00000000;
	@%p9 bra 	$L__BB0_19;
	ld.param.u64 	%rd123, [candidate4_param_0];
	mad.lo.s32 	%r268, %r364, 200704, %r9;
	add.s32 	%r269, %r268, %r15;
	cvta.to.global.u64 	%rd29, %rd123;
	mul.wide.u32 	%rd30, %r269, 4;
	add.s64 	%rd31, %rd29, %rd30;
	ld.global.nc.f32 	%f446, [%rd31];
$L__BB0_19:
	mov.u32 	%r270, %tid.x;
	shl.b32 	%r271, %r270, 2;
	mov.u32 	%r272, _ZZ10candidate4E15pad_temp_shared;
	add.s32 	%r273, %r272, %r271;
	st.shared.f32 	[%r273+8192], %f446;
	mov.f32 	%f447, 0f00000000;
	@%p10 bra 	$L__BB0_21;
	ld.param.u64 	%rd124, [candidate4_param_0];
	mad.lo.s32 	%r274, %r364, 200704, %r11;
	add.s32 	%r275, %r274, %r16;
	cvta.to.global.u64 	%rd32, %rd124;
	mul.wide.u32 	%rd33, %r275, 4;
	add.s64 	%rd34, %rd32, %rd33;
	ld.global.nc.f32 	%f447, [%rd34];
$L__BB0_21:
	mov.u32 	%r276, %tid.x;
	shl.b32 	%r277, %r276, 2;
	mov.u32 	%r278, _ZZ10candidate4E15pad_temp_shared;
	add.s32 	%r279, %r278, %r277;
	st.shared.f32 	[%r279+9216], %f447;
	mov.f32 	%f448, 0f00000000;
	@%p11 bra 	$L__BB0_23;
	ld.param.u64 	%rd125, [candidate4_param_0];
	mad.lo.s32 	%r280, %r364, 200704, %r17;
	cvta.to.global.u64 	%rd35, %rd125;
	mul.wide.u32 	%rd36, %r280, 4;
	add.s64 	%rd37, %rd35, %rd36;
	ld.global.nc.f32 	%f448, [%rd37];
$L__BB0_23:
	mov.u32 	%r281, %tid.x;
	setp.gt.u32 	%p81, %r281, 63;
	shl.b32 	%r282, %r281, 2;
	mov.u32 	%r283, _ZZ10candidate4E15pad_temp_shared;
	add.s32 	%r284, %r283, %r282;
	st.shared.f32 	[%r284+10240], %f448;
	@%p81 bra 	$L__BB0_27;
	mov.f32 	%f449, 0f00000000;
	@%p12 bra 	$L__BB0_26;
	ld.param.u64 	%rd126, [candidate4_param_0];
	mad.lo.s32 	%r285, %r364, 200704, %r19;
	add.s32 	%r286, %r285, %r18;
	cvta.to.global.u64 	%rd38, %rd126;
	mul.wide.u32 	%rd39, %r286, 4;
	add.s64 	%rd40, %rd38, %rd39;
	ld.global.nc.f32 	%f449, [%rd40];
$L__BB0_26:
	mov.u32 	%r287, %tid.x;
	shl.b32 	%r288, %r287, 2;
	mov.u32 	%r289, _ZZ10candidate4E15pad_temp_shared;
	add.s32 	%r290, %r289, %r288;
	st.shared.f32 	[%r290+11264], %f449;
$L__BB0_27:
	ld.param.u64 	%rd127, [candidate4_param_1];
	mul.lo.s32 	%r292, %r364, 144;
	mov.u32 	%r293, %tid.x;
	setp.lt.u32 	%p82, %r293, 144;
	add.s32 	%r294, %r293, -144;
	selp.b32 	%r295, %r293, %r294, %p82;
	setp.gt.u32 	%p83, %r293, 143;
	selp.b32 	%r296, 288, 0, %p83;
	add.s32 	%r297, %r295, %r296;
	add.s32 	%r298, %r297, %r292;
	cvta.to.global.u64 	%rd41, %rd127;
	mul.wide.u32 	%rd42, %r298, 4;
	add.s64 	%rd43, %rd41, %rd42;
	ld.global.nc.f32 	%f198, [%rd43];
	shl.b32 	%r299, %r293, 2;
	mov.u32 	%r300, _ZZ10candidate4E13kernel_shared;
	add.s32 	%r301, %r300, %r299;
	st.shared.f32 	[%r301], %f198;
	add.s32 	%r302, %r292, %r20;
	mul.wide.u32 	%rd44, %r302, 4;
	add.s64 	%rd45, %rd41, %rd44;
	ld.global.nc.f32 	%f199, [%rd45];
	st.shared.f32 	[%r301+1024], %f199;
	add.s32 	%r303, %r292, %r21;
	mul.wide.u32 	%rd46, %r303, 4;
	add.s64 	%rd47, %rd41, %rd46;
	ld.global.nc.f32 	%f200, [%rd47];
	st.shared.f32 	[%r301+2048], %f200;
	add.s32 	%r304, %r292, %r22;
	mul.wide.u32 	%rd48, %r304, 4;
	add.s64 	%rd49, %rd41, %rd48;
	ld.global.nc.f32 	%f201, [%rd49];
	st.shared.f32 	[%r301+3072], %f201;
	add.s32 	%r305, %r23, %r292;
	mul.wide.u32 	%rd50, %r305, 4;
	add.s64 	%rd51, %rd41, %rd50;
	ld.global.nc.f32 	%f202, [%rd51];
	st.shared.f32 	[%r301+4096], %f202;
	add.s32 	%r306, %r292, %r24;
	mul.wide.u32 	%rd52, %r306, 4;
	add.s64 	%rd53, %rd41, %rd52;
	ld.global.nc.f32 	%f203, [%rd53];
	st.shared.f32 	[%r301+5120], %f203;
	add.s32 	%r307, %r292, %r25;
	mul.wide.u32 	%rd54, %r307, 4;
	add.s64 	%rd55, %rd41, %rd54;
	ld.global.nc.f32 	%f204, [%rd55];
	st.shared.f32 	[%r301+6144], %f204;
	add.s32 	%r308, %r292, %r26;
	mul.wide.u32 	%rd56, %r308, 4;
	add.s64 	%rd57, %rd41, %rd56;
	ld.global.nc.f32 	%f205, [%rd57];
	st.shared.f32 	[%r301+7168], %f205;
	add.s32 	%r309, %r27, %r292;
	mul.wide.u32 	%rd58, %r309, 4;
	add.s64 	%rd59, %rd41, %rd58;
	ld.global.nc.f32 	%f206, [%rd59];
	st.shared.f32 	[%r301+8192], %f206;
	ld.global.nc.f32 	%f207, [%rd43+18432];
	st.shared.f32 	[%r301+9216], %f207;
	add.s32 	%r310, %r292, %r28;
	mul.wide.u32 	%rd60, %r310, 4;
	add.s64 	%rd61, %rd41, %rd60;
	ld.global.nc.f32 	%f208, [%rd61];
	st.shared.f32 	[%r301+10240], %f208;
	add.s32 	%r311, %r292, %r29;
	mul.wide.u32 	%rd62, %r311, 4;
	add.s64 	%rd63, %rd41, %rd62;
	ld.global.nc.f32 	%f209, [%rd63];
	st.shared.f32 	[%r301+11264], %f209;
	add.s32 	%r312, %r292, %r30;
	mul.wide.u32 	%rd64, %r312, 4;
	add.s64 	%rd65, %rd41, %rd64;
	ld.global.nc.f32 	%f210, [%rd65];
	st.shared.f32 	[%r301+12288], %f210;
	add.s32 	%r313, %r31, %r292;
	mul.wide.u32 	%rd66, %r313, 4;
	add.s64 	%rd67, %rd41, %rd66;
	ld.global.nc.f32 	%f211, [%rd67];
	st.shared.f32 	[%r301+13312], %f211;
	add.s32 	%r314, %r292, %r32;
	mul.wide.u32 	%rd68, %r314, 4;
	add.s64 	%rd69, %rd41, %rd68;
	ld.global.nc.f32 	%f212, [%rd69];
	st.shared.f32 	[%r301+14336], %f212;
	add.s32 	%r315, %r292, %r33;
	mul.wide.u32 	%rd70, %r315, 4;
	add.s64 	%rd71, %rd41, %rd70;
	ld.global.nc.f32 	%f213, [%rd71];
	st.shared.f32 	[%r301+15360], %f213;
	add.s32 	%r316, %r292, %r34;
	mul.wide.u32 	%rd72, %r316, 4;
	add.s64 	%rd73, %rd41, %rd72;
	ld.global.nc.f32 	%f214, [%rd73];
	st.shared.f32 	[%r301+16384], %f214;
	add.s32 	%r317, %r35, %r292;
	mul.wide.u32 	%rd74, %r317, 4;
	add.s64 	%rd75, %rd41, %rd74;
	ld.global.nc.f32 	%f215, [%rd75];
	st.shared.f32 	[%r301+17408], %f215;
	ld.global.nc.f32 	%f216, [%rd43+36864];
	st.shared.f32 	[%r301+18432], %f216;
	add.s32 	%r318, %r292, %r36;
	mul.wide.u32 	%rd76, %r318, 4;
	add.s64 	%rd77, %rd41, %rd76;
	ld.global.nc.f32 	%f217, [%rd77];
	st.shared.f32 	[%r301+19456], %f217;
	add.s32 	%r319, %r292, %r37;
	mul.wide.u32 	%rd78, %r319, 4;
	add.s64 	%rd79, %rd41, %rd78;
	ld.global.nc.f32 	%f218, [%rd79];
	st.shared.f32 	[%r301+20480], %f218;
	add.s32 	%r320, %r292, %r38;
	mul.wide.u32 	%rd80, %r320, 4;
	add.s64 	%rd81, %rd41, %rd80;
	ld.global.nc.f32 	%f219, [%rd81];
	st.shared.f32 	[%r301+21504], %f219;
	add.s32 	%r321, %r39, %r292;
	mul.wide.u32 	%rd82, %r321, 4;
	add.s64 	%rd83, %rd41, %rd82;
	ld.global.nc.f32 	%f220, [%rd83];
	st.shared.f32 	[%r301+22528], %f220;
	add.s32 	%r322, %r292, %r40;
	mul.wide.u32 	%rd84, %r322, 4;
	add.s64 	%rd85, %rd41, %rd84;
	ld.global.nc.f32 	%f221, [%rd85];
	st.shared.f32 	[%r301+23552], %f221;
	add.s32 	%r323, %r292, %r41;
	mul.wide.u32 	%rd86, %r323, 4;
	add.s64 	%rd87, %rd41, %rd86;
	ld.global.nc.f32 	%f222, [%rd87];
	st.shared.f32 	[%r301+24576], %f222;
	add.s32 	%r324, %r292, %r42;
	mul.wide.u32 	%rd88, %r324, 4;
	add.s64 	%rd89, %rd41, %rd88;
	ld.global.nc.f32 	%f223, [%rd89];
	st.shared.f32 	[%r301+25600], %f223;
	add.s32 	%r325, %r43, %r292;
	mul.wide.u32 	%rd90, %r325, 4;
	add.s64 	%rd91, %rd41, %rd90;
	ld.global.nc.f32 	%f224, [%rd91];
	st.shared.f32 	[%r301+26624], %f224;
	ld.global.nc.f32 	%f225, [%rd43+55296];
	st.shared.f32 	[%r301+27648], %f225;
	add.s32 	%r326, %r292, %r44;
	mul.wide.u32 	%rd92, %r326, 4;
	add.s64 	%rd93, %rd41, %rd92;
	ld.global.nc.f32 	%f226, [%rd93];
	st.shared.f32 	[%r301+28672], %f226;
	add.s32 	%r327, %r292, %r45;
	mul.wide.u32 	%rd94, %r327, 4;
	add.s64 	%rd95, %rd41, %rd94;
	ld.global.nc.f32 	%f227, [%rd95];
	st.shared.f32 	[%r301+29696], %f227;
	add.s32 	%r328, %r292, %r46;
	mul.wide.u32 	%rd96, %r328, 4;
	add.s64 	%rd97, %rd41, %rd96;
	ld.global.nc.f32 	%f228, [%rd97];
	st.shared.f32 	[%r301+30720], %f228;
	add.s32 	%r329, %r47, %r292;
	mul.wide.u32 	%rd98, %r329, 4;
	add.s64 	%rd99, %rd41, %rd98;
	ld.global.nc.f32 	%f229, [%rd99];
	st.shared.f32 	[%r301+31744], %f229;
	add.s32 	%r330, %r292, %r48;
	mul.wide.u32 	%rd100, %r330, 4;
	add.s64 	%rd101, %rd41, %rd100;
	ld.global.nc.f32 	%f230, [%rd101];
	st.shared.f32 	[%r301+32768], %f230;
	add.s32 	%r331, %r292, %r49;
	mul.wide.u32 	%rd102, %r331, 4;
	add.s64 	%rd103, %rd41, %rd102;
	ld.global.nc.f32 	%f231, [%rd103];
	st.shared.f32 	[%r301+33792], %f231;
	add.s32 	%r332, %r292, %r50;
	mul.wide.u32 	%rd104, %r332, 4;
	add.s64 	%rd105, %rd41, %rd104;
	ld.global.nc.f32 	%f232, [%rd105];
	st.shared.f32 	[%r301+34816], %f232;
	add.s32 	%r333, %r51, %r292;
	mul.wide.u32 	%rd106, %r333, 4;
	add.s64 	%rd107, %rd41, %rd106;
	ld.global.nc.f32 	%f233, [%rd107];
	st.shared.f32 	[%r301+35840], %f233;
	bar.sync 	0;
	mov.b32 	%r365, 0;
$L__BB0_28:
	mov.b32 	%r366, 0;
$L__BB0_29:
	mov.u32 	%r336, %tid.x;
	shr.u32 	%r337, %r336, 3;
	and.b32  	%r338, %r337, 3;
	and.b32  	%r339, %r336, 7;
	mad.lo.s32 	%r340, %r338, 20, %r339;
	mad.lo.s32 	%r341, %r365, 720, %r340;
	mad.lo.s32 	%r342, %r366, 180, %r341;
	shl.b32 	%r343, %r342, 2;
	mov.u32 	%r344, _ZZ10candidate4E15pad_temp_shared;
	add.s32 	%r345, %r344, %r343;
	add.s32 	%r367, %r345, 368;
	mov.b32 	%r368, 2304;
$L__BB0_30:
	ld.shared.f32 	%f234, [%r367+-368];
	mov.u32 	%r346, %tid.x;
	shr.u32 	%r347, %r346, 5;
	mov.u32 	%r348, _ZZ10candidate4E13kernel_shared;
	mad.lo.s32 	%r349, %r347, 4608, %r348;
	mad.lo.s32 	%r350, %r365, 144, %r349;
	mad.lo.s32 	%r351, %r366, 36, %r350;
	add.s32 	%r352, %r351, %r368;
	ld.shared.f32 	%f235, [%r352+-2304];
	fma.rn.f32 	%f236, %f234, %f235, %f545;
	ld.shared.f32 	%f237, [%r367+-48];
	fma.rn.f32 	%f238, %f237, %f235, %f544;
	ld.shared.f32 	%f239, [%r367+-328];
	fma.rn.f32 	%f240, %f239, %f235, %f543;
	ld.shared.f32 	%f241, [%r367+-8];
	fma.rn.f32 	%f242, %f241, %f235, %f542;
	ld.shared.f32 	%f243, [%r352+-1728];
	fma.rn.f32 	%f244, %f234, %f243, %f541;
	fma.rn.f32 	%f245, %f243, %f237, %f540;
	fma.rn.f32 	%f246, %f239, %f243, %f539;
	fma.rn.f32 	%f247, %f243, %f241, %f538;
	ld.shared.f32 	%f248, [%r352+-1152];
	fma.rn.f32 	%f249, %f234, %f248, %f537;
	fma.rn.f32 	%f250, %f248, %f237, %f536;
	fma.rn.f32 	%f251, %f239, %f248, %f535;
	fma.rn.f32 	%f252, %f248, %f241, %f534;
	ld.shared.f32 	%f253, [%r352+-576];
	fma.rn.f32 	%f254, %f234, %f253, %f533;
	fma.rn.f32 	%f255, %f253, %f237, %f532;
	fma.rn.f32 	%f256, %f239, %f253, %f531;
	fma.rn.f32 	%f257, %f253, %f241, %f530;
	ld.shared.f32 	%f258, [%r352];
	fma.rn.f32 	%f259, %f234, %f258, %f529;
	fma.rn.f32 	%f260, %f258, %f237, %f528;
	fma.rn.f32 	%f261, %f239, %f258, %f527;
	fma.rn.f32 	%f262, %f258, %f241, %f526;
	ld.shared.f32 	%f263, [%r352+576];
	fma.rn.f32 	%f264, %f234, %f263, %f525;
	fma.rn.f32 	%f265, %f263, %f237, %f524;
	fma.rn.f32 	%f266, %f239, %f263, %f523;
	fma.rn.f32 	%f267, %f263, %f241, %f522;
	ld.shared.f32 	%f268, [%r352+1152];
	fma.rn.f32 	%f269, %f234, %f268, %f521;
	fma.rn.f32 	%f270, %f268, %f237, %f520;
	fma.rn.f32 	%f271, %f239, %f268, %f519;
	fma.rn.f32 	%f272, %f268, %f241, %f518;
	ld.shared.f32 	%f273, [%r352+1728];
	fma.rn.f32 	%f274, %f234, %f273, %f517;
	fma.rn.f32 	%f275, %f273, %f237, %f516;
	fma.rn.f32 	%f276, %f239, %f273, %f515;
	fma.rn.f32 	%f277, %f273, %f241, %f514;
	ld.shared.f32 	%f278, [%r367+-364];
	ld.shared.f32 	%f279, [%r352+-2300];
	fma.rn.f32 	%f280, %f278, %f279, %f236;
	ld.shared.f32 	%f281, [%r367+-44];
	fma.rn.f32 	%f282, %f281, %f279, %f238;
	ld.shared.f32 	%f283, [%r367+-324];
	fma.rn.f32 	%f284, %f283, %f279, %f240;
	ld.shared.f32 	%f285, [%r367+-4];
	fma.rn.f32 	%f286, %f285, %f279, %f242;
	ld.shared.f32 	%f287, [%r352+-1724];
	fma.rn.f32 	%f288, %f278, %f287, %f244;
	fma.rn.f32 	%f289, %f287, %f281, %f245;
	fma.rn.f32 	%f290, %f283, %f287, %f246;
	fma.rn.f32 	%f291, %f287, %f285, %f247;
	ld.shared.f32 	%f292, [%r352+-1148];
	fma.rn.f32 	%f293, %f278, %f292, %f249;
	fma.rn.f32 	%f294, %f292, %f281, %f250;
	fma.rn.f32 	%f295, %f283, %f292, %f251;
	fma.rn.f32 	%f296, %f292, %f285, %f252;
	ld.shared.f32 	%f297, [%r352+-572];
	fma.rn.f32 	%f298, %f278, %f297, %f254;
	fma.rn.f32 	%f299, %f297, %f281, %f255;
	fma.rn.f32 	%f300, %f283, %f297, %f256;
	fma.rn.f32 	%f301, %f297, %f285, %f257;
	ld.shared.f32 	%f302, [%r352+4];
	fma.rn.f32 	%f303, %f278, %f302, %f259;
	fma.rn.f32 	%f304, %f302, %f281, %f260;
	fma.rn.f32 	%f305, %f283, %f302, %f261;
	fma.rn.f32 	%f306, %f302, %f285, %f262;
	ld.shared.f32 	%f307, [%r352+580];
	fma.rn.f32 	%f308, %f278, %f307, %f264;
	fma.rn.f32 	%f309, %f307, %f281, %f265;
	fma.rn.f32 	%f310, %f283, %f307, %f266;
	fma.rn.f32 	%f311, %f307, %f285, %f267;
	ld.shared.f32 	%f312, [%r352+1156];
	fma.rn.f32 	%f313, %f278, %f312, %f269;
	fma.rn.f32 	%f314, %f312, %f281, %f270;
	fma.rn.f32 	%f315, %f283, %f312, %f271;
	fma.rn.f32 	%f316, %f312, %f285, %f272;
	ld.shared.f32 	%f317, [%r352+1732];
	fma.rn.f32 	%f318, %f278, %f317, %f274;
	fma.rn.f32 	%f319, %f317, %f281, %f275;
	fma.rn.f32 	%f320, %f283, %f317, %f276;
	fma.rn.f32 	%f321, %f317, %f285, %f277;
	ld.shared.f32 	%f322, [%r367+-360];
	ld.shared.f32 	%f323, [%r352+-2296];
	fma.rn.f32 	%f545, %f322, %f323, %f280;
	ld.shared.f32 	%f324, [%r367+-40];
	fma.rn.f32 	%f544, %f324, %f323, %f282;
	ld.shared.f32 	%f325, [%r367+-320];
	fma.rn.f32 	%f543, %f325, %f323, %f284;
	ld.shared.f32 	%f326, [%r367];
	fma.rn.f32 	%f542, %f326, %f323, %f286;
	ld.shared.f32 	%f327, [%r352+-1720];
	fma.rn.f32 	%f541, %f322, %f327, %f288;
	fma.rn.f32 	%f540, %f327, %f324, %f289;
	fma.rn.f32 	%f539, %f325, %f327, %f290;
	fma.rn.f32 	%f538, %f327, %f326, %f291;
	ld.shared.f32 	%f328, [%r352+-1144];
	fma.rn.f32 	%f537, %f322, %f328, %f293;
	fma.rn.f32 	%f536, %f328, %f324, %f294;
	fma.rn.f32 	%f535, %f325, %f328, %f295;
	fma.rn.f32 	%f534, %f328, %f326, %f296;
	ld.shared.f32 	%f329, [%r352+-568];
	fma.rn.f32 	%f533, %f322, %f329, %f298;
	fma.rn.f32 	%f532, %f329, %f324, %f299;
	fma.rn.f32 	%f531, %f325, %f329, %f300;
	fma.rn.f32 	%f530, %f329, %f326, %f301;
	ld.shared.f32 	%f330, [%r352+8];
	fma.rn.f32 	%f529, %f322, %f330, %f303;
	fma.rn.f32 	%f528, %f330, %f324, %f304;
	fma.rn.f32 	%f527, %f325, %f330, %f305;
	fma.rn.f32 	%f526, %f330, %f326, %f306;
	ld.shared.f32 	%f331, [%r352+584];
	fma.rn.f32 	%f525, %f322, %f331, %f308;
	fma.rn.f32 	%f524, %f331, %f324, %f309;
	fma.rn.f32 	%f523, %f325, %f331, %f310;
	fma.rn.f32 	%f522, %f331, %f326, %f311;
	ld.shared.f32 	%f332, [%r352+1160];
	fma.rn.f32 	%f521, %f322, %f332, %f313;
	fma.rn.f32 	%f520, %f332, %f324, %f314;
	fma.rn.f32 	%f519, %f325, %f332, %f315;
	fma.rn.f32 	%f518, %f332, %f326, %f316;
	ld.shared.f32 	%f333, [%r352+1736];
	fma.rn.f32 	%f517, %f322, %f333, %f318;
	fma.rn.f32 	%f516, %f333, %f324, %f319;
	fma.rn.f32 	%f515, %f325, %f333, %f320;
	fma.rn.f32 	%f514, %f333, %f326, %f321;
	add.s32 	%r368, %r368, 12;
	add.s32 	%r367, %r367, 40;
	setp.ne.s32 	%p84, %r368, 2340;
	@%p84 bra 	$L__BB0_30;
	add.s32 	%r366, %r366, 1;
	setp.ne.s32 	%p85, %r366, 4;
	@%p85 bra 	$L__BB0_29;
	add.s32 	%r365, %r365, 1;
	setp.ne.s32 	%p86, %r365, 4;
	@%p86 bra 	$L__BB0_28;
	mov.b32 	%r364, 1;
	mov.pred 	%p88, 0;
	@%p13 bra 	$L__BB0_1;
	ld.param.u64 	%rd129, [candidate4_param_3];
	ld.param.u64 	%rd128, [candidate4_param_2];
	cvta.to.global.u64 	%rd108, %rd129;
	cvta.to.global.u64 	%rd109, %rd128;
	mov.u32 	%r354, %tid.x;
	shr.u32 	%r355, %r354, 5;
	mul.lo.s32 	%r356, %r355, 100352;
	shr.u32 	%r357, %r354, 3;
	and.b32  	%r358, %r357, 3;
	and.b32  	%r359, %r354, 7;
	or.b32  	%r360, %r356, %r359;
	add.s32 	%r361, %r360, %r2;
	add.s32 	%r362, %r361, %r1;
	mad.lo.s32 	%r363, %r358, 224, %r362;
	cvt.u64.u32 	%rd110, %r354;
	and.b64  	%rd111, %rd110, 224;
	add.s64 	%rd112, %rd108, %rd111;
	ld.global.nc.f32 	%f334, [%rd112];
	add.f32 	%f335, %f545, %f334;
	max.f32 	%f336, %f335, 0f00000000;
	mul.wide.u32 	%rd113, %r363, 4;
	add.s64 	%rd114, %rd109, %rd113;
	st.global.f32 	[%rd114], %f336;
	add.f32 	%f337, %f544, %f334;
	max.f32 	%f338, %f337, 0f00000000;
	st.global.f32 	[%rd114+3584], %f338;
	add.f32 	%f339, %f543, %f334;
	max.f32 	%f340, %f339, 0f00000000;
	st.global.f32 	[%rd114+448], %f340;
	add.f32 	%f341, %f542, %f334;
	max.f32 	%f342, %f341, 0f00000000;
	st.global.f32 	[%rd114+4032], %f342;
	ld.global.nc.f32 	%f343, [%rd112+4];
	add.f32 	%f344, %f541, %f343;
	max.f32 	%f345, %f344, 0f00000000;
	st.global.f32 	[%rd114+50176], %f345;
	add.f32 	%f346, %f540, %f343;
	max.f32 	%f347, %f346, 0f00000000;
	st.global.f32 	[%rd114+53760], %f347;
	add.f32 	%f348, %f539, %f343;
	max.f32 	%f349, %f348, 0f00000000;
	st.global.f32 	[%rd114+50624], %f349;
	add.f32 	%f350, %f538, %f343;
	max.f32 	%f351, %f350, 0f00000000;
	st.global.f32 	[%rd114+54208], %f351;
	ld.global.nc.f32 	%f352, [%rd112+8];
	add.f32 	%f353, %f537, %f352;
	max.f32 	%f354, %f353, 0f00000000;
	st.global.f32 	[%rd114+100352], %f354;
	add.f32 	%f355, %f536, %f352;
	max.f32 	%f356, %f355, 0f00000000;
	st.global.f32 	[%rd114+103936], %f356;
	add.f32 	%f357, %f535, %f352;
	max.f32 	%f358, %f357, 0f00000000;
	st.global.f32 	[%rd114+100800], %f358;
	add.f32 	%f359, %f534, %f352;
	max.f32 	%f360, %f359, 0f00000000;
	st.global.f32 	[%rd114+104384], %f360;
	ld.global.nc.f32 	%f361, [%rd112+12];
	add.f32 	%f362, %f533, %f361;
	max.f32 	%f363, %f362, 0f00000000;
	st.global.f32 	[%rd114+150528], %f363;
	add.f32 	%f364, %f532, %f361;
	max.f32 	%f365, %f364, 0f00000000;
	st.global.f32 	[%rd114+154112], %f365;
	add.f32 	%f366, %f531, %f361;
	max.f32 	%f367, %f366, 0f00000000;
	st.global.f32 	[%rd114+150976], %f367;
	add.f32 	%f368, %f530, %f361;
	max.f32 	%f369, %f368, 0f00000000;
	st.global.f32 	[%rd114+154560], %f369;
	ld.global.nc.f32 	%f370, [%rd112+16];
	add.f32 	%f371, %f529, %f370;
	max.f32 	%f372, %f371, 0f00000000;
	st.global.f32 	[%rd114+200704], %f372;
	add.f32 	%f373, %f528, %f370;
	max.f32 	%f374, %f373, 0f00000000;
	st.global.f32 	[%rd114+204288], %f374;
	add.f32 	%f375, %f527, %f370;
	max.f32 	%f376, %f375, 0f00000000;
	st.global.f32 	[%rd114+201152], %f376;
	add.f32 	%f377, %f526, %f370;
	max.f32 	%f378, %f377, 0f00000000;
	st.global.f32 	[%rd114+204736], %f378;
	ld.global.nc.f32 	%f379, [%rd112+20];
	add.f32 	%f380, %f525, %f379;
	max.f32 	%f381, %f380, 0f00000000;
	st.global.f32 	[%rd114+250880], %f381;
	add.f32 	%f382, %f524, %f379;
	max.f32 	%f383, %f382, 0f00000000;
	st.global.f32 	[%rd114+254464], %f383;
	add.f32 	%f384, %f523, %f379;
	max.f32 	%f385, %f384, 0f00000000;
	st.global.f32 	[%rd114+251328], %f385;
	add.f32 	%f386, %f522, %f379;
	max.f32 	%f387, %f386, 0f00000000;
	st.global.f32 	[%rd114+254912], %f387;
	ld.global.nc.f32 	%f388, [%rd112+24];
	add.f32 	%f389, %f521, %f388;
	max.f32 	%f390, %f389, 0f00000000;
	st.global.f32 	[%rd114+301056], %f390;
	add.f32 	%f391, %f520, %f388;
	max.f32 	%f392, %f391, 0f00000000;
	st.global.f32 	[%rd114+304640], %f392;
	add.f32 	%f393, %f519, %f388;
	max.f32 	%f394, %f393, 0f00000000;
	st.global.f32 	[%rd114+301504], %f394;
	add.f32 	%f395, %f518, %f388;
	max.f32 	%f396, %f395, 0f00000000;
	st.global.f32 	[%rd114+305088], %f396;
	ld.global.nc.f32 	%f397, [%rd112+28];
	add.f32 	%f398, %f517, %f397;
	max.f32 	%f399, %f398, 0f00000000;
	st.global.f32 	[%rd114+351232], %f399;
	add.f32 	%f400, %f516, %f397;
	max.f32 	%f401, %f400, 0f00000000;
	st.global.f32 	[%rd114+354816], %f401;
	add.f32 	%f402, %f515, %f397;
	max.f32 	%f403, %f402, 0f00000000;
	st.global.f32 	[%rd114+351680], %f403;
	add.f32 	%f404, %f514, %f397;
	max.f32 	%f405, %f404, 0f00000000;
	st.global.f32 	[%rd114+355264], %f405;
	ret;

}


// ===== COMPILED SASS (sm_100) =====

	.target	sm_100

	.elftype	@"ET_EXEC"


//--------------------- .note.nv.tkinfo           --------------------------
	.section	.note.nv.tkinfo,"",@"SHT_NOTE"
	.sectionflags	@"SHF_NOTE_NV_TKINFO"
	.tkinfo
        /*0018*/ 	.word	0x00000002
        /*0030*/ 	.string	""
        /*0030*/ 	.string	"ptxas"
        /*0030*/ 	.string	"Cuda compilation tools, release 13.0, V13.0.88"
        /*0030*/ 	.string	"Build cuda_13.0.r13.0/compiler.36424714_0"
        /*0030*/ 	.string	"-arch sm_100 -m 64 "



//--------------------- .note.nv.cuinfo           --------------------------
	.section	.note.nv.cuinfo,"",@"SHT_NOTE"
	.sectionflags	@"SHF_NOTE_NV_CUINFO"
        /*0018*/ 	.short	0x0002
        /*001a*/ 	.short	0x0064
        /*001c*/ 	.short	0x0082
	.zero		2


//--------------------- .nv.info                  --------------------------
	.section	.nv.info,"",@"SHT_CUDA_INFO"
	.align	4


	//----- nvinfo : EIATTR_REGCOUNT
	.align		4
        /*0000*/ 	.byte	0x04, 0x2f
        /*0002*/ 	.short	(.L_1 - .L_0)
	.align		4
.L_0:
        /*0004*/ 	.word	index@(candidate4)
        /*0008*/ 	.word	0x00000080


	//----- nvinfo : EIATTR_FRAME_SIZE
	.align		4
.L_1:
        /*000c*/ 	.byte	0x04, 0x11
        /*000e*/ 	.short	(.L_3 - .L_2)
	.align		4
.L_2:
        /*0010*/ 	.word	index@(candidate4)
        /*0014*/ 	.word	0x00000008


	//----- nvinfo : EIATTR_MIN_STACK_SIZE
	.align		4
.L_3:
        /*0018*/ 	.byte	0x04, 0x12
        /*001a*/ 	.short	(.L_5 - .L_4)
	.align		4
.L_4:
        /*001c*/ 	.word	index@(candidate4)
        /*0020*/ 	.word	0x00000008
.L_5:


//--------------------- .nv.compat                --------------------------
	.section	.nv.compat,"",@"SHT_CUDA_COMPAT_INFO"
	.align	4
        /*0000*/ 	.byte	0x02, 0x09, 0x00, 0x00, 0x02, 0x02, 0x01, 0x00, 0x02, 0x05, 0x05, 0x00, 0x03, 0x07, 0x01, 0x01
        /*0010*/ 	.byte	0x02, 0x03, 0x00, 0x00, 0x02, 0x06, 0x01, 0x00, 0x04, 0x0b, 0x08, 0x00, 0x09, 0x00, 0x00, 0x00
        /*0020*/ 	.byte	0x00, 0x00, 0x00, 0x00


//--------------------- .nv.info.candidate4       --------------------------
	.section	.nv.info.candidate4,"",@"SHT_CUDA_INFO"
	.sectionflags	@""
	.align	4


	//----- nvinfo : EIATTR_CUDA_API_VERSION
	.align		4
        /*0000*/ 	.byte	0x04, 0x37
        /*0002*/ 	.short	(.L_7 - .L_6)
.L_6:
        /*0004*/ 	.word	0x00000082


	//----- nvinfo : EIATTR_KPARAM_INFO
	.align		4
.L_7:
        /*0008*/ 	.byte	0x04, 0x17
        /*000a*/ 	.short	(.L_9 - .L_8)
.L_8:
        /*000c*/ 	.word	0x00000000
        /*0010*/ 	.short	0x0003
        /*0012*/ 	.short	0x0018
        /*0014*/ 	.byte	0x00, 0xf5, 0x21, 0x00


	//----- nvinfo : EIATTR_KPARAM_INFO
	.align		4
.L_9:
        /*0018*/ 	.byte	0x04, 0x17
        /*001a*/ 	.short	(.L_11 - .L_10)
.L_10:
        /*001c*/ 	.word	0x00000000
        /*0020*/ 	.short	0x0002
        /*0022*/ 	.short	0x0010
        /*0024*/ 	.byte	0x00, 0xf5, 0x21, 0x00


	//----- nvinfo : EIATTR_KPARAM_INFO
	.align		4
.L_11:
        /*0028*/ 	.byte	0x04, 0x17
        /*002a*/ 	.short	(.L_13 - .L_12)
.L_12:
        /*002c*/ 	.word	0x00000000
        /*0030*/ 	.short	0x0001
        /*0032*/ 	.short	0x0008
        /*0034*/ 	.byte	0x00, 0xf5, 0x21, 0x00


	//----- nvinfo : EIATTR_KPARAM_INFO
	.align		4
.L_13:
        /*0038*/ 	.byte	0x04, 0x17
        /*003a*/ 	.short	(.L_15 - .L_14)
.L_14:
        /*003c*/ 	.word	0x00000000
        /*0040*/ 	.short	0x0000
        /*0042*/ 	.short	0x0000
        /*0044*/ 	.byte	0x00, 0xf5, 0x21, 0x00


	//----- nvinfo : EIATTR_SPARSE_MMA_MASK
	.align		4
.L_15:
        /*0048*/ 	.byte	0x03, 0x50
        /*004a*/ 	.short	0x0000


	//----- nvinfo : EIATTR_MAXREG_COUNT
	.align		4
        /*004c*/ 	.byte	0x03, 0x1b
        /*004e*/ 	.short	0x00ff


	//----- nvinfo : EIATTR_NUM_BARRIERS
	.align		4
        /*0050*/ 	.byte	0x02, 0x4c
        /*0052*/ 	.byte	0x01
	.zero		1


	//----- nvinfo : EIATTR_ANNOTATIONS
	.align		4
        /*0054*/ 	.byte	0x04, 0x55
        /*0056*/ 	.short	(.L_17 - .L_16)


	//   ....[0]....
.L_16:
        /*0058*/ 	.word	0x00000001
        /*005c*/ 	.byte	0xc0, 0x06, 0x00, 0x00, 0x01, 0x00, 0x00, 0x00, 0x50, 0x45, 0x00, 0x00


	//----- nvinfo : EIATTR_MERCURY_ISA_VERSION
	.align		4
.L_17:
        /*0068*/ 	.byte	0x03, 0x5f
        /*006a*/ 	.short	0x0101


	//----- nvinfo : EIATTR_VRC_CTA_INIT_COUNT
	.align		4
        /*006c*/ 	.byte	0x02, 0x4a
	.zero		1
	.zero		1


	//----- nvinfo : EIATTR_EXIT_INSTR_OFFSETS
	.align		4
        /*0070*/ 	.byte	0x04, 0x1c
        /*0072*/ 	.short	(.L_19 - .L_18)


	//   ....[0]....
.L_18:
        /*0074*/ 	.word	0x00004c90


	//----- nvinfo : EIATTR_MAX_THREADS
	.align		4
.L_19:
        /*0078*/ 	.byte	0x04, 0x05
        /*007a*/ 	.short	(.L_21 - .L_20)
.L_20:
        /*007c*/ 	.word	0x00000100
        /*0080*/ 	.word	0x00000001
        /*0084*/ 	.word	0x00000001


	//----- nvinfo : EIATTR_CRS_STACK_SIZE
	.align		4
.L_21:
        /*0088*/ 	.byte	0x04, 0x1e
        /*008a*/ 	.short	(.L_23 - .L_22)
.L_22:
        /*008c*/ 	.word	0x00000000


	//----- nvinfo : EIATTR_CBANK_PARAM_SIZE
	.align		4
.L_23:
        /*0090*/ 	.byte	0x03, 0x19
        /*0092*/ 	.short	0x0020


	//----- nvinfo : EIATTR_PARAM_CBANK
	.align		4
        /*0094*/ 	.byte	0x04, 0x0a
        /*0096*/ 	.short	(.L_25 - .L_24)
	.align		4
.L_24:
        /*0098*/ 	.word	index@(.nv.constant0.candidate4)
        /*009c*/ 	.short	0x0380
        /*009e*/ 	.short	0x0020


	//----- nvinfo : EIATTR_SW_WAR
	.align		4
.L_25:
        /*00a0*/ 	.byte	0x04, 0x36
        /*00a2*/ 	.short	(.L_27 - .L_26)
.L_26:
        /*00a4*/ 	.word	0x00000008
.L_27:


//--------------------- .nv.callgraph             --------------------------
	.section	.nv.callgraph,"",@"SHT_CUDA_CALLGRAPH"
	.align	4
	.sectionentsize	8
	.align		4
        /*0000*/ 	.word	0x00000000
	.align		4
        /*0004*/ 	.word	0xffffffff
	.align		4
        /*0008*/ 	.word	0x00000000
	.align		4
        /*000c*/ 	.word	0xfffffffe
	.align		4
        /*0010*/ 	.word	0x00000000
	.align		4
        /*0014*/ 	.word	0xfffffffd
	.align		4
        /*0018*/ 	.word	0x00000000
	.align		4
        /*001c*/ 	.word	0xfffffffc


//--------------------- .text.candidate4          --------------------------
	.section	.text.candidate4,"ax",@progbits
	.align	128
        .global         candidate4
        .type           candidate4,@function
        .size           candidate4,(.L_x_9 - candidate4)
        .other          candidate4,@"STO_CUDA_ENTRY STV_DEFAULT"
candidate4:
.text.candidate4:
[----:B------:R-:W0:Y:S01]  /*0000*/  LDC R1, c[0x0][0x37c] ;  /* 0x0000df00ff017b82 */ /* 0x000e220000000800 */
[----:B------:R-:W1:Y:S01]  /*0010*/  S2R R13, SR_TID.X ;  /* 0x00000000000d7919 */ /* 0x000e620000002100 */
[----:B------:R-:W-:Y:S01]  /*0020*/  UMOV UR4, 0x3340 ;  /* 0x0000334000047882 */ /* 0x000fe20000000000 */
[----:B------:R-:W-:Y:S01]  /*0030*/  IMAD.MOV.U32 R41, RZ, RZ, 0x3100 ;  /* 0x00003100ff297424 */ /* 0x000fe200078e00ff */
[----:B------:R-:W-:Y:S01]  /*0040*/  MOV R118, UR4 ;  /* 0x0000000400767c02 */ /* 0x000fe20008000f00 */
[----:B------:R-:W-:Y:S01]  /*0050*/  IMAD.U32 R116, RZ, RZ, UR4 ;  /* 0x00000004ff747e24 */ /* 0x000fe2000f8e00ff */
[----:B------:R-:W2:Y:S01]  /*0060*/  LDCU.64 UR8, c[0x0][0x358] ;  /* 0x00006b00ff0877ac */ /* 0x000ea20008000a00 */
[----:B------:R-:W-:Y:S02]  /*0070*/  IMAD.U32 R114, RZ, RZ, UR4 ;  /* 0x00000004ff727e24 */ /* 0x000fe4000f8e00ff */
[----:B------:R-:W-:Y:S01]  /*0080*/  IMAD.U32 R38, RZ, RZ, UR4 ;  /* 0x00000004ff267e24 */ /* 0x000fe2000f8e00ff */
[----:B------:R-:W-:Y:S01]  /*0090*/  UPLOP3.LUT UP0, UPT, UPT, UPT, UPT, 0x80, 0x8 ;  /* 0x000000000008789c */ /* 0x000fe20003f0f070 */
[----:B0-----:R-:W-:-:S02]  /*00a0*/  VIADD R1, R1, 0xfffffff8 ;  /* 0xfffffff801017836 */ /* 0x001fc40000000000 */
[----:B------:R-:W-:Y:S02]  /*00b0*/  IMAD.MOV.U32 R77, RZ, RZ, RZ ;  /* 0x000000ffff4d7224 */ /* 0x000fe400078e00ff */
[C---:B-1----:R-:W-:Y:S01]  /*00c0*/  VIADD R3, R13.reuse, 0x8 ;  /* 0x000000080d037836 */ /* 0x042fe20000000000 */
[C---:B------:R-:W-:Y:S01]  /*00d0*/  PRMT R5, R13.reuse, 0x9910, RZ ;  /* 0x000099100d057816 */ /* 0x040fe200000000ff */
[C---:B------:R-:W-:Y:S01]  /*00e0*/  VIADD R8, R13.reuse, 0x10 ;  /* 0x000000100d087836 */ /* 0x040fe20000000000 */
[C---:B------:R-:W-:Y:S01]  /*00f0*/  ISETP.GE.U32.AND P1, PT, R13.reuse, 0x8c, PT ;  /* 0x0000008c0d00780c */ /* 0x040fe20003f26070 */
[----:B------:R-:W-:Y:S01]  /*0100*/  VIADD R46, R13, 0x70 ;  /* 0x000000700d2e7836 */ /* 0x000fe20000000000 */
[----:B------:R-:W-:Y:S01]  /*0110*/  LOP3.LUT R2, R3, 0xffff, RZ, 0xc0, !PT ;  /* 0x0000ffff03027812 */ /* 0x000fe200078ec0ff */
[C---:B------:R-:W-:Y:S01]  /*0120*/  VIADD R12, R13.reuse, 0x20 ;  /* 0x000000200d0c7836 */ /* 0x040fe20000000000 */
[C---:B------:R-:W-:Y:S02]  /*0130*/  ISETP.GE.U32.AND P6, PT, R13.reuse, 0xb4, PT ;  /* 0x000000b40d00780c */ /* 0x040fe40003fc6070 */
[C---:B------:R-:W-:Y:S01]  /*0140*/  IADD3 R28, PT, PT, R13.reuse, 0x6, RZ ;  /* 0x000000060d1c7810 */ /* 0x040fe20007ffe0ff */
[----:B------:R-:W-:Y:S01]  /*0150*/  IMAD R4, R2, 0x199a, RZ ;  /* 0x0000199a02047824 */ /* 0x000fe200078e02ff */
[----:B------:R-:W-:Y:S01]  /*0160*/  SHF.R.U32.HI R7, RZ, 0x1, R13 ;  /* 0x00000001ff077819 */ /* 0x000fe2000001160d */
[----:B------:R-:W-:Y:S01]  /*0170*/  IMAD.MOV.U32 R2, RZ, RZ, R5 ;  /* 0x000000ffff027224 */ /* 0x000fe200078e0005 */
[----:B------:R-:W-:Y:S01]  /*0180*/  LOP3.LUT R15, R28, 0xffff, RZ, 0xc0, !PT ;  /* 0x0000ffff1c0f7812 */ /* 0x000fe200078ec0ff */
[----:B------:R-:W0:Y:S01]  /*0190*/  S2R R5, SR_CTAID.X ;  /* 0x0000000000057919 */ /* 0x000e220000002500 */
[----:B------:R-:W-:Y:S01]  /*01a0*/  SHF.R.U32.HI R4, RZ, 0x10, R4 ;  /* 0x00000010ff047819 */ /* 0x000fe20000011604 */
[----:B------:R-:W-:Y:S01]  /*01b0*/  IMAD R2, R2, 0xcd, RZ ;  /* 0x000000cd02027824 */ /* 0x000fe200078e02ff */
[----:B------:R-:W-:Y:S01]  /*01c0*/  ISETP.GE.U32.AND P0, PT, R13, 0xa0, PT ;  /* 0x000000a00d00780c */ /* 0x000fe20003f06070 */
[----:B------:R-:W-:Y:S01]  /*01d0*/  IMAD R15, R15, 0x199a, RZ ;  /* 0x0000199a0f0f7824 */ /* 0x000fe200078e02ff */
[----:B------:R-:W-:Y:S01]  /*01e0*/  PRMT R4, R4, 0x9910, RZ ;  /* 0x0000991004047816 */ /* 0x000fe200000000ff */
[C---:B------:R-:W-:Y:S01]  /*01f0*/  VIADD R9, R7.reuse, 0x26 ;  /* 0x0000002607097836 */ /* 0x040fe20000000000 */
[----:B------:R-:W-:Y:S01]  /*0200*/  LOP3.LUT R2, R2, 0xffff, RZ, 0xc0, !PT ;  /* 0x0000ffff02027812 */ /* 0x000fe200078ec0ff */
[C---:B------:R-:W-:Y:S01]  /*0210*/  VIADD R10, R7.reuse, 0x18 ;  /* 0x00000018070a7836 */ /* 0x040fe20000000000 */
[C---:B------:R-:W-:Y:S01]  /*0220*/  IADD3 R14, PT, PT, R7.reuse, 0x22, RZ ;  /* 0x00000022070e7810 */ /* 0x040fe20007ffe0ff */
[----:B------:R-:W-:Y:S01]  /*0230*/  VIADD R11, R7, 0x30 ;  /* 0x00000030070b7836 */ /* 0x000fe20000000000 */
[----:B------:R-:W-:Y:S01]  /*0240*/  SHF.R.U32.HI R6, RZ, 0xb, R2 ;  /* 0x0000000bff067819 */ /* 0x000fe20000011602 */
[----:B------:R-:W-:Y:S01]  /*0250*/  IMAD R2, R4, 0xa, RZ ;  /* 0x0000000a04027824 */ /* 0x000fe200078e02ff */
[----:B------:R-:W-:-:S02]  /*0260*/  ISETP.GE.U32.AND P3, PT, R13, 0x84, PT ;  /* 0x000000840d00780c */ /* 0x000fc40003f66070 */
[----:B------:R-:W-:Y:S01]  /*0270*/  LOP3.LUT R4, R6, 0xffff, RZ, 0xc0, !PT ;  /* 0x0000ffff06047812 */ /* 0x000fe200078ec0ff */
[----:B------:R-:W-:Y:S01]  /*0280*/  IMAD.MOV R2, RZ, RZ, -R2 ;  /* 0x000000ffff027224 */ /* 0x000fe200078e0a02 */
[C---:B------:R-:W-:Y:S02]  /*0290*/  ISETP.GE.U32.AND P4, PT, R13.reuse, 0x54, PT ;  /* 0x000000540d00780c */ /* 0x040fe40003f86070 */
[C---:B------:R-:W-:Y:S01]  /*02a0*/  ISETP.GE.U32.AND P5, PT, R13.reuse, 0x40, PT ;  /* 0x000000400d00780c */ /* 0x040fe20003fa6070 */
[----:B------:R-:W-:Y:S01]  /*02b0*/  VIADD R17, R4, 0x4 ;  /* 0x0000000404117836 */ /* 0x000fe20000000000 */
[----:B------:R-:W-:Y:S01]  /*02c0*/  PRMT R20, R2, 0x7710, RZ ;  /* 0x0000771002147816 */ /* 0x000fe200000000ff */
[C---:B------:R-:W-:Y:S01]  /*02d0*/  VIADD R2, R13.reuse, 0x4c ;  /* 0x0000004c0d027836 */ /* 0x040fe20000000000 */
[C---:B------:R-:W-:Y:S01]  /*02e0*/  LOP3.LUT R36, R13.reuse, 0x200, RZ, 0xfc, !PT ;  /* 0x000002000d247812 */ /* 0x040fe200078efcff */
[C---:B------:R-:W-:Y:S01]  /*02f0*/  @P1 VIADD R17, R4.reuse, 0xfffffff2 ;  /* 0xfffffff204111836 */ /* 0x040fe20000000000 */
[----:B------:R-:W-:Y:S01]  /*0300*/  ISETP.GE.U32.AND P1, PT, R13, 0x70, PT ;  /* 0x000000700d00780c */ /* 0x000fe20003f26070 */
[----:B------:R-:W-:Y:S01]  /*0310*/  IMAD.IADD R20, R3, 0x1, R20 ;  /* 0x0000000103147824 */ /* 0x000fe200078e0214 */
[----:B------:R-:W-:Y:S01]  /*0320*/  SEL R3, R13, R2, !P6 ;  /* 0x000000020d037207 */ /* 0x000fe20007000000 */
[C---:B------:R-:W-:Y:S01]  /*0330*/  VIADD R19, R4.reuse, 0x2 ;  /* 0x0000000204137836 */ /* 0x040fe20000000000 */
[----:B------:R-:W-:Y:S01]  /*0340*/  @P0 IADD3 R19, PT, PT, R4, -0x10, RZ ;  /* 0xfffffff004130810 */ /* 0x000fe20007ffe0ff */
[----:B------:R-:W-:Y:S01]  /*0350*/  @P3 VIADD R10, R7, 0xbe ;  /* 0x000000be070a3836 */ /* 0x000fe20000000000 */
[----:B------:R-:W-:Y:S01]  /*0360*/  LOP3.LUT R3, R3, 0xff, RZ, 0xc0, !PT ;  /* 0x000000ff03037812 */ /* 0x000fe200078ec0ff */
[----:B0-----:R-:W-:Y:S01]  /*0370*/  IMAD.HI.U32 R2, R5, -0x6db6db6d, RZ ;  /* 0x9249249305027827 */ /* 0x001fe200078e00ff */
[----:B------:R-:W-:-:S02]  /*0380*/  ISETP.GE.U32.AND P0, PT, R13, 0x68, PT ;  /* 0x000000680d00780c */ /* 0x000fc40003f06070 */
[----:B------:R-:W-:Y:S01]  /*0390*/  LOP3.LUT R10, R10, 0xff, RZ, 0xc0, !PT ;  /* 0x000000ff0a0a7812 */ /* 0x000fe200078ec0ff */
[----:B------:R-:W-:Y:S01]  /*03a0*/  IMAD R3, R3, 0xcd, RZ ;  /* 0x000000cd03037824 */ /* 0x000fe200078e02ff */
[----:B------:R-:W-:Y:S01]  /*03b0*/  SHF.R.U32.HI R2, RZ, 0x3, R2 ;  /* 0x00000003ff027819 */ /* 0x000fe20000011602 */
[----:B------:R-:W-:Y:S01]  /*03c0*/  @P1 VIADD R14, R7, 0xc8 ;  /* 0x000000c8070e1836 */ /* 0x000fe20000000000 */
[----:B------:R-:W-:Y:S01]  /*03d0*/  LOP3.LUT R34, R13, 0x300, RZ, 0xfc, !PT ;  /* 0x000003000d227812 */ /* 0x000fe200078efcff */
[----:B------:R-:W-:Y:S01]  /*03e0*/  @P4 VIADD R11, R7, 0xd6 ;  /* 0x000000d6070b4836 */ /* 0x000fe20000000000 */
[----:B------:R-:W-:Y:S01]  /*03f0*/  LOP3.LUT R36, R36, 0xffff, RZ, 0xc0, !PT ;  /* 0x0000ffff24247812 */ /* 0x000fe200078ec0ff */
[----:B------:R-:W-:Y:S01]  /*0400*/  IMAD R5, R2, -0xe, R5 ;  /* 0xfffffff202057824 */ /* 0x000fe200078e0205 */
[----:B------:R-:W-:Y:S01]  /*0410*/  LOP3.LUT R34, R34, 0xffff, RZ, 0xc0, !PT ;  /* 0x0000ffff22227812 */ /* 0x000fe200078ec0ff */
[C---:B------:R-:W-:Y:S01]  /*0420*/  IMAD.SHL.U32 R18, R2.reuse, 0x10, RZ ;  /* 0x0000001002127824 */ /* 0x040fe200078e00ff */
[----:B------:R-:W-:Y:S01]  /*0430*/  LOP3.LUT R11, R11, 0xff, RZ, 0xc0, !PT ;  /* 0x000000ff0b0b7812 */ /* 0x000fe200078ec0ff */
[----:B------:R-:W-:Y:S01]  /*0440*/  IMAD R61, R2, 0x700, RZ ;  /* 0x00000700023d7824 */ /* 0x000fe200078e02ff */
[----:B------:R-:W-:Y:S01]  /*0450*/  SHF.R.U32.HI R2, RZ, 0x10, R15 ;  /* 0x00000010ff027819 */ /* 0x000fe2000001160f */
[----:B------:R-:W-:Y:S01]  /*0460*/  IMAD.SHL.U32 R60, R5, 0x8, RZ ;  /* 0x00000008053c7824 */ /* 0x000fe200078e00ff */
[----:B------:R-:W-:Y:S01]  /*0470*/  LOP3.LUT R15, R14, 0xff, RZ, 0xc0, !PT ;  /* 0x000000ff0e0f7812 */ /* 0x000fe200078ec0ff */
[----:B------:R-:W-:Y:S01]  /*0480*/  @P0 VIADD R9, R7, 0xcc ;  /* 0x000000cc07090836 */ /* 0x000fe20000000000 */
[----:B------:R-:W-:Y:S01]  /*0490*/  PRMT R2, R2, 0x9910, RZ ;  /* 0x0000991002027816 */ /* 0x000fe200000000ff */
[----:B------:R-:W-:Y:S01]  /*04a0*/  IMAD R10, R10, 0xcd, RZ ;  /* 0x000000cd0a0a7824 */ /* 0x000fe200078e02ff */
[----:B------:R-:W-:Y:S01]  /*04b0*/  PRMT R5, R6, 0x9910, RZ ;  /* 0x0000991006057816 */ /* 0x000fe200000000ff */
[----:B------:R-:W-:Y:S01]  /*04c0*/  IMAD R27, R15, 0xcd, RZ ;  /* 0x000000cd0f1b7824 */ /* 0x000fe200078e02ff */
[----:B------:R-:W-:Y:S01]  /*04d0*/  SHF.R.U32.HI R15, RZ, 0xb, R3 ;  /* 0x0000000bff0f7819 */ /* 0x000fe20000011603 */
[----:B------:R-:W-:Y:S01]  /*04e0*/  IMAD R2, R2, 0xa, RZ ;  /* 0x0000000a02027824 */ /* 0x000fe200078e02ff */
[----:B------:R-:W-:Y:S01]  /*04f0*/  LOP3.LUT R9, R9, 0xff, RZ, 0xc0, !PT ;  /* 0x000000ff09097812 */ /* 0x000fe200078ec0ff */
[----:B------:R-:W-:Y:S01]  /*0500*/  IMAD R11, R11, 0xcd, RZ ;  /* 0x000000cd0b0b7824 */ /* 0x000fe200078e02ff */
[----:B------:R-:W-:Y:S01]  /*0510*/  SHF.R.U32.HI R35, RZ, 0xa, R10 ;  /* 0x0000000aff237819 */ /* 0x000fe2000001160a */
[----:B------:R-:W-:Y:S01]  /*0520*/  IMAD.MOV R3, RZ, RZ, -R2 ;  /* 0x000000ffff037224 */ /* 0x000fe200078e0a02 */
[----:B------:R-:W-:Y:S01]  /*0530*/  LOP3.LUT R30, R13, 0x600, RZ, 0xfc, !PT ;  /* 0x000006000d1e7812 */ /* 0x000fe200078efcff */
[----:B------:R-:W-:Y:S01]  /*0540*/  IMAD R2, R5, 0xa, RZ ;  /* 0x0000000a05027824 */ /* 0x000fe200078e02ff */
[----:B------:R-:W-:Y:S01]  /*0550*/  SHF.R.U32.HI R33, RZ, 0xa, R11 ;  /* 0x0000000aff217819 */ /* 0x000fe2000001160b */
[----:B------:R-:W-:Y:S01]  /*0560*/  IMAD R9, R9, 0xcd, RZ ;  /* 0x000000cd09097824 */ /* 0x000fe200078e02ff */
[----:B------:R-:W-:Y:S01]  /*0570*/  PRMT R3, R3, 0x7710, RZ ;  /* 0x0000771003037816 */ /* 0x000fe200000000ff */
[----:B------:R-:W-:Y:S01]  /*0580*/  VIADD R5, R13, 0x2 ;  /* 0x000000020d057836 */ /* 0x000fe20000000000 */
[----:B------:R-:W-:Y:S01]  /*0590*/  IADD3 R2, PT, PT, RZ, -R2, RZ ;  /* 0x80000002ff027210 */ /* 0x000fe20007ffe0ff */
[----:B------:R-:W-:Y:S01]  /*05a0*/  VIADD R4, R7, 0x3a ;  /* 0x0000003a07047836 */ /* 0x000fe20000000000 */
[----:B------:R-:W-:Y:S01]  /*05b0*/  SHF.R.U32.HI R21, RZ, 0xa, R9 ;  /* 0x0000000aff157819 */ /* 0x000fe20000011609 */
[----:B------:R-:W-:Y:S01]  /*05c0*/  IMAD.IADD R16, R28, 0x1, R3 ;  /* 0x000000011c107824 */ /* 0x000fe200078e0203 */
[----:B------:R-:W-:Y:S01]  /*05d0*/  PRMT R24, R2, 0x7710, RZ ;  /* 0x0000771002187816 */ /* 0x000fe200000000ff */
[----:B------:R-:W-:Y:S01]  /*05e0*/  @P1 VIADD R12, R13, 0xffffff90 ;  /* 0xffffff900d0c1836 */ /* 0x000fe20000000000 */
[----:B------:R-:W-:Y:S01]  /*05f0*/  PRMT R2, R7, 0x9910, RZ ;  /* 0x0000991007027816 */ /* 0x000fe200000000ff */
[----:B------:R-:W-:Y:S01]  /*0600*/  VIADD R14, R61, 0x308f ;  /* 0x0000308f3d0e7836 */ /* 0x000fe20000000000 */
[----:B------:R-:W-:Y:S01]  /*0610*/  LOP3.LUT R9, R5, 0xffff, RZ, 0xc0, !PT ;  /* 0x0000ffff05097812 */ /* 0x000fe200078ec0ff */
[----:B------:R-:W-:Y:S01]  /*0620*/  IMAD.IADD R24, R24, 0x1, R13 ;  /* 0x0000000118187824 */ /* 0x000fe200078e020d */
[----:B------:R-:W-:Y:S01]  /*0630*/  @P5 IADD3 R4, PT, PT, R7, 0xffe0, RZ ;  /* 0x0000ffe007045810 */ /* 0x000fe20007ffe0ff */
[----:B------:R-:W-:Y:S01]  /*0640*/  IMAD R2, R2, 0xb7, RZ ;  /* 0x000000b702027824 */ /* 0x000fe200078e02ff */
[----:B------:R-:W-:Y:S01]  /*0650*/  LOP3.LUT R30, R30, 0xffff, RZ, 0xc0, !PT ;  /* 0x0000ffff1e1e7812 */ /* 0x000fe200078ec0ff */
[----:B------:R-:W-:Y:S01]  /*0660*/  IMAD R9, R9, 0x199a, RZ ;  /* 0x0000199a09097824 */ /* 0x000fe200078e02ff */
[C---:B------:R-:W-:Y:S01]  /*0670*/  LOP3.LUT R32, R13.reuse, 0x700, RZ, 0xfc, !PT ;  /* 0x000007000d207812 */ /* 0x040fe200078efcff */
[C---:B------:R-:W-:Y:S01]  /*0680*/  VIADD R3, R2.reuse, 0x3654 ;  /* 0x0000365402037836 */ /* 0x040fe20000000000 */
[----:B------:R-:W-:Y:S01]  /*0690*/  LOP3.LUT R39, R13, 0xb00, RZ, 0xfc, !PT ;  /* 0x00000b000d277812 */ /* 0x000fe200078efcff */
[----:B------:R-:W-:Y:S01]  /*06a0*/  VIADD R6, R2, 0x3d7a ;  /* 0x00003d7a02067836 */ /* 0x000fe20000000000 */
[----:B------:R-:W-:Y:S01]  /*06b0*/  LOP3.LUT R32, R32, 0xffff, RZ, 0xc0, !PT ;  /* 0x0000ffff20207812 */ /* 0x000fe200078ec0ff */
[----:B------:R0:W-:Y:S01]  /*06c0*/  STL [R1], R60 ;  /* 0x0000003c01007387 */ /* 0x0001e20000100800 */
[----:B------:R-:W-:-:S02]  /*06d0*/  LOP3.LUT R3, R3, 0xffff, RZ, 0xc0, !PT ;  /* 0x0000ffff03037812 */ /* 0x000fc400078ec0ff */
[----:B------:R-:W-:Y:S02]  /*06e0*/  LOP3.LUT R6, R6, 0xffff, RZ, 0xc0, !PT ;  /* 0x0000ffff06067812 */ /* 0x000fe400078ec0ff */
[----:B------:R-:W-:Y:S02]  /*06f0*/  SHF.R.U32.HI R3, RZ, 0xe, R3 ;  /* 0x0000000eff037819 */ /* 0x000fe40000011603 */
[----:B------:R-:W-:Y:S02]  /*0700*/  SHF.R.U32.HI R6, RZ, 0xe, R6 ;  /* 0x0000000eff067819 */ /* 0x000fe40000011606 */
[----:B------:R-:W-:Y:S02]  /*0710*/  PRMT R10, R3, 0x9910, RZ ;  /* 0x00009910030a7816 */ /* 0x000fe400000000ff */
[----:B------:R-:W-:Y:S02]  /*0720*/  PRMT R11, R6, 0x9910, RZ ;  /* 0x00009910060b7816 */ /* 0x000fe400000000ff */
[----:B------:R-:W-:-:S02]  /*0730*/  SHF.R.U32.HI R3, RZ, 0x10, R9 ;  /* 0x00000010ff037819 */ /* 0x000fc40000011609 */
[----:B------:R-:W-:Y:S01]  /*0740*/  MOV R6, R10 ;  /* 0x0000000a00067202 */ /* 0x000fe20000000f00 */
[----:B------:R-:W-:Y:S01]  /*0750*/  IMAD.MOV.U32 R10, RZ, RZ, R11 ;  /* 0x000000ffff0a7224 */ /* 0x000fe200078e000b */
[----:B------:R-:W-:Y:S01]  /*0760*/  PRMT R9, R3, 0x9910, RZ ;  /* 0x0000991003097816 */ /* 0x000fe200000000ff */
[----:B------:R-:W-:Y:S01]  /*0770*/  IMAD.U32 R11, RZ, RZ, UR4 ;  /* 0x00000004ff0b7e24 */ /* 0x000fe2000f8e00ff */
[----:B------:R-:W-:Y:S01]  /*0780*/  LOP3.LUT R39, R39, 0xffff, RZ, 0xc0, !PT ;  /* 0x0000ffff27277812 */ /* 0x000fe200078ec0ff */
[----:B------:R-:W-:Y:S01]  /*0790*/  IMAD R3, R6, 0x5a, RZ ;  /* 0x0000005a06037824 */ /* 0x000fe200078e02ff */
[----:B------:R-:W-:Y:S01]  /*07a0*/  PRMT R41, R41, 0x5410, R35 ;  /* 0x0000541029297816 */ /* 0x000fe20000000023 */
[----:B------:R-:W-:Y:S01]  /*07b0*/  IMAD R6, R10, 0x5a, RZ ;  /* 0x0000005a0a067824 */ /* 0x000fe200078e02ff */
[----:B------:R-:W-:Y:S01]  /*07c0*/  SHF.R.U32.HI R27, RZ, 0xa, R27 ;  /* 0x0000000aff1b7819 */ /* 0x000fe2000001161b */
[----:B------:R-:W-:Y:S01]  /*07d0*/  IMAD.MOV R10, RZ, RZ, -R3 ;  /* 0x000000ffff0a7224 */ /* 0x000fe200078e0a03 */
[----:B------:R-:W-:Y:S01]  /*07e0*/  ISETP.GE.U32.AND P2, PT, R13, 0x80, PT ;  /* 0x000000800d00780c */ /* 0x000fe20003f46070 */
[----:B------:R-:W-:Y:S01]  /*07f0*/  IMAD R3, R9, 0xa, RZ ;  /* 0x0000000a09037824 */ /* 0x000fe200078e02ff */
[----:B------:R-:W-:Y:S01]  /*0800*/  LOP3.LUT R42, R46, 0xffff, RZ, 0xc0, !PT ;  /* 0x0000ffff2e2a7812 */ /* 0x000fe200078ec0ff */
[----:B------:R-:W-:Y:S01]  /*0810*/  IMAD.MOV R9, RZ, RZ, -R6 ;  /* 0x000000ffff097224 */ /* 0x000fe200078e0a06 */
[----:B------:R-:W-:Y:S01]  /*0820*/  PRMT R6, R10, 0x7710, RZ ;  /* 0x000077100a067816 */ /* 0x000fe200000000ff */
[----:B------:R-:W-:Y:S01]  /*0830*/  IMAD.MOV R22, RZ, RZ, -R3 ;  /* 0x000000ffff167224 */ /* 0x000fe200078e0a03 */
[----:B------:R-:W-:-:S02]  /*0840*/  LOP3.LUT R4, R4, 0xff, RZ, 0xc0, !PT ;  /* 0x000000ff04047812 */ /* 0x000fc400078ec0ff */
[----:B------:R-:W-:Y:S02]  /*0850*/  IADD3 R3, PT, PT, R7, 0x4c, R6 ;  /* 0x0000004c07037810 */ /* 0x000fe40007ffe006 */
[----:B------:R-:W-:Y:S01]  /*0860*/  PRMT R10, R9, 0x7710, RZ ;  /* 0x00007710090a7816 */ /* 0x000fe200000000ff */
[----:B------:R-:W-:Y:S01]  /*0870*/  IMAD R4, R4, 0xcd, RZ ;  /* 0x000000cd04047824 */ /* 0x000fe200078e02ff */
[----:B------:R-:W-:Y:S01]  /*0880*/  LOP3.LUT R3, R3, 0xff, RZ, 0xc0, !PT ;  /* 0x000000ff03037812 */ /* 0x000fe200078ec0ff */
[----:B------:R-:W-:Y:S01]  /*0890*/  @P2 VIADD R8, R13, 0xffffff80 ;  /* 0xffffff800d082836 */ /* 0x000fe20000000000 */
[----:B------:R-:W-:Y:S02]  /*08a0*/  IADD3 R6, PT, PT, R7, 0x56, R10 ;  /* 0x0000005607067810 */ /* 0x000fe40007ffe00a */
[----:B------:R-:W-:Y:S01]  /*08b0*/  PRMT R22, R22, 0x7710, RZ ;  /* 0x0000771016167816 */ /* 0x000fe200000000ff */
[----:B------:R-:W-:Y:S01]  /*08c0*/  IMAD R3, R3, 0x67, RZ ;  /* 0x0000006703037824 */ /* 0x000fe200078e02ff */
[----:B------:R-:W-:-:S02]  /*08d0*/  LOP3.LUT R6, R6, 0xff, RZ, 0xc0, !PT ;  /* 0x000000ff06067812 */ /* 0x000fc400078ec0ff */
[----:B------:R-:W-:Y:S01]  /*08e0*/  IADD3 R54, PT, PT, R13, 0x40, RZ ;  /* 0x000000400d367810 */ /* 0x000fe20007ffe0ff */
[----:B------:R-:W-:Y:S01]  /*08f0*/  IMAD.IADD R22, R5, 0x1, R22 ;  /* 0x0000000105167824 */ /* 0x000fe200078e0216 */
[----:B------:R-:W-:Y:S01]  /*0900*/  SHF.R.U32.HI R25, RZ, 0x9, R3 ;  /* 0x00000009ff197819 */ /* 0x000fe20000011603 */
[----:B------:R-:W-:Y:S01]  /*0910*/  VIADD R3, R2, 0x2c52 ;  /* 0x00002c5202037836 */ /* 0x000fe20000000000 */
[C---:B------:R-:W-:Y:S01]  /*0920*/  IADD3 R5, PT, PT, R13.reuse, 0x4, RZ ;  /* 0x000000040d057810 */ /* 0x040fe20007ffe0ff */
[----:B------:R-:W-:Y:S01]  /*0930*/  IMAD R6, R6, 0x67, RZ ;  /* 0x0000006706067824 */ /* 0x000fe200078e02ff */
[----:B------:R-:W-:Y:S01]  /*0940*/  ISETP.GT.U32.AND P6, PT, R13, 0xb3, PT ;  /* 0x000000b30d00780c */ /* 0x000fe20003fc4070 */
[----:B------:R-:W-:Y:S01]  /*0950*/  VIADD R2, R2, 0x3378 ;  /* 0x0000337802027836 */ /* 0x000fe20000000000 */
[----:B------:R-:W-:Y:S02]  /*0960*/  LOP3.LUT R3, R3, 0xffff, RZ, 0xc0, !PT ;  /* 0x0000ffff03037812 */ /* 0x000fe400078ec0ff */
[----:B------:R-:W-:-:S02]  /*0970*/  SHF.R.U32.HI R23, RZ, 0x9, R6 ;  /* 0x00000009ff177819 */ /* 0x000fc40000011606 */
[----:B------:R-:W-:Y:S02]  /*0980*/  LOP3.LUT R9, R2, 0xffff, RZ, 0xc0, !PT ;  /* 0x0000ffff02097812 */ /* 0x000fe400078ec0ff */
[----:B------:R-:W-:Y:S02]  /*0990*/  LOP3.LUT R6, R5, 0xffff, RZ, 0xc0, !PT ;  /* 0x0000ffff05067812 */ /* 0x000fe400078ec0ff */
[----:B------:R-:W-:Y:S02]  /*09a0*/  SHF.R.U32.HI R2, RZ, 0xe, R3 ;  /* 0x0000000eff027819 */ /* 0x000fe40000011603 */
[----:B------:R-:W-:Y:S01]  /*09b0*/  SHF.R.U32.HI R3, RZ, 0xe, R9 ;  /* 0x0000000eff037819 */ /* 0x000fe20000011609 */
[----:B------:R-:W-:Y:S01]  /*09c0*/  IMAD R6, R6, 0x199a, RZ ;  /* 0x0000199a06067824 */ /* 0x000fe200078e02ff */
[----:B------:R-:W-:Y:S01]  /*09d0*/  PRMT R9, R2, 0x9910, RZ ;  /* 0x0000991002097816 */ /* 0x000fe200000000ff */
[----:B------:R-:W-:Y:S01]  /*09e0*/  @!P6 VIADD R14, R61, 0xffffff8f ;  /* 0xffffff8f3d0ee836 */ /* 0x000fe20000000000 */
[----:B------:R-:W-:-:S02]  /*09f0*/  PRMT R10, R3, 0x9910, RZ ;  /* 0x00009910030a7816 */ /* 0x000fc400000000ff */
[----:B------:R-:W-:Y:S01]  /*0a00*/  SHF.R.U32.HI R2, RZ, 0x10, R6 ;  /* 0x00000010ff027819 */ /* 0x000fe20000011606 */
[----:B------:R-:W-:Y:S01]  /*0a10*/  IMAD.MOV.U32 R3, RZ, RZ, R9 ;  /* 0x000000ffff037224 */ /* 0x000fe200078e0009 */
[----:B------:R-:W-:Y:S01]  /*0a20*/  LOP3.LUT R20, R20, 0xffff, RZ, 0xc0, !PT ;  /* 0x0000ffff14147812 */ /* 0x000fe200078ec0ff */
[----:B------:R-:W-:Y:S01]  /*0a30*/  IMAD.MOV.U32 R9, RZ, RZ, R10 ;  /* 0x000000ffff097224 */ /* 0x000fe200078e000a */
[----:B------:R-:W-:Y:S01]  /*0a40*/  PRMT R6, R2, 0x9910, RZ ;  /* 0x0000991002067816 */ /* 0x000fe200000000ff */
[----:B------:R-:W-:Y:S01]  /*0a50*/  IMAD R2, R3, 0x5a, RZ ;  /* 0x0000005a03027824 */ /* 0x000fe200078e02ff */
[C---:B------:R-:W-:Y:S01]  /*0a60*/  LOP3.LUT P0, RZ, R18.reuse, R35, RZ, 0xfc, !PT ;  /* 0x0000002312ff7212 */ /* 0x040fe2000780fcff */
[----:B------:R-:W-:Y:S01]  /*0a70*/  IMAD R3, R9, 0x5a, RZ ;  /* 0x0000005a09037824 */ /* 0x000fe200078e02ff */
[----:B------:R-:W-:Y:S01]  /*0a80*/  LOP3.LUT P1, RZ, R18, R27, RZ, 0xfc, !PT ;  /* 0x0000001b12ff7212 */ /* 0x000fe2000782fcff */
[----:B------:R-:W-:Y:S01]  /*0a90*/  IMAD.MOV R9, RZ, RZ, -R2 ;  /* 0x000000ffff097224 */ /* 0x000fe200078e0a02 */
[----:B------:R-:W-:Y:S01]  /*0aa0*/  LOP3.LUT P5, RZ, R60, R20, RZ, 0xfc, !PT ;  /* 0x000000143cff7212 */ /* 0x000fe200078afcff */
[----:B------:R-:W-:Y:S01]  /*0ab0*/  IMAD R2, R6, 0xa, RZ ;  /* 0x0000000a06027824 */ /* 0x000fe200078e02ff */
[----:B------:R-:W-:Y:S01]  /*0ac0*/  IADD3 R3, PT, PT, RZ, -R3, RZ ;  /* 0x80000003ff037210 */ /* 0x000fe20007ffe0ff */
[----:B------:R-:W-:Y:S01]  /*0ad0*/  IMAD.IADD R35, R18, 0x1, R35 ;  /* 0x0000000112237824 */ /* 0x000fe200078e0223 */
[----:B------:R-:W-:Y:S01]  /*0ae0*/  PRMT R6, R9, 0x7710, RZ ;  /* 0x0000771009067816 */ /* 0x000fe200000000ff */
[----:B------:R-:W-:Y:S01]  /*0af0*/  IMAD.MOV R26, RZ, RZ, -R2 ;  /* 0x000000ffff1a7224 */ /* 0x000fe200078e0a02 */
[----:B------:R-:W-:Y:S01]  /*0b00*/  PRMT R10, R3, 0x7710, RZ ;  /* 0x00007710030a7816 */ /* 0x000fe200000000ff */
[----:B------:R-:W-:Y:S01]  /*0b10*/  IMAD.U32 R9, RZ, RZ, UR4 ;  /* 0x00000004ff097e24 */ /* 0x000fe2000f8e00ff */
[C---:B------:R-:W-:Y:S01]  /*0b20*/  IADD3 R2, PT, PT, R7.reuse, 0x3e, R6 ;  /* 0x0000003e07027810 */ /* 0x040fe20007ffe006 */
[----:B------:R-:W-:Y:S01]  /*0b30*/  IMAD R6, R30, 0x5b1, RZ ;  /* 0x000005b11e067824 */ /* 0x000fe200078e02ff */
[----:B------:R-:W-:Y:S01]  /*0b40*/  IADD3 R7, PT, PT, R7, 0x48, R10 ;  /* 0x0000004807077810 */ /* 0x000fe20007ffe00a */
[----:B------:R-:W-:Y:S01]  /*0b50*/  IMAD.U32 R10, RZ, RZ, UR4 ;  /* 0x00000004ff0a7e24 */ /* 0x000fe2000f8e00ff */
[----:B------:R-:W-:-:S02]  /*0b60*/  PRMT R3, R0, 0x3340, R0 ;  /* 0x0000334000037816 */ /* 0x000fc40000000000 */
[----:B------:R-:W-:Y:S02]  /*0b70*/  LOP3.LUT R0, R13, 0x400, RZ, 0xfc, !PT ;  /* 0x000004000d007812 */ /* 0x000fe400078efcff */
[----:B------:R-:W-:Y:S02]  /*0b80*/  LOP3.LUT R2, R2, 0xff, RZ, 0xc0, !PT ;  /* 0x000000ff02027812 */ /* 0x000fe400078ec0ff */
[----:B------:R-:W-:Y:S02]  /*0b90*/  LOP3.LUT R7, R7, 0xff, RZ, 0xc0, !PT ;  /* 0x000000ff07077812 */ /* 0x000fe400078ec0ff */
[----:B------:R-:W-:Y:S01]  /*0ba0*/  PRMT R26, R26, 0x7710, RZ ;  /* 0x000077101a1a7816 */ /* 0x000fe200000000ff */
[----:B------:R-:W-:Y:S01]  /*0bb0*/  IMAD R2, R2, 0x67, RZ ;  /* 0x0000006702027824 */ /* 0x000fe200078e02ff */
[----:B------:R-:W-:Y:S01]  /*0bc0*/  LOP3.LUT R37, R0, 0xffff, RZ, 0xc0, !PT ;  /* 0x0000ffff00257812 */ /* 0x000fe200078ec0ff */
[----:B------:R-:W-:Y:S01]  /*0bd0*/  IMAD R7, R7, 0x67, RZ ;  /* 0x0000006707077824 */ /* 0x000fe200078e02ff */
[----:B------:R-:W-:Y:S01]  /*0be0*/  SHF.R.U32.HI R6, RZ, 0x12, R6 ;  /* 0x00000012ff067819 */ /* 0x000fe20000011606 */
[----:B------:R-:W-:Y:S01]  /*0bf0*/  IMAD.IADD R26, R5, 0x1, R26 ;  /* 0x00000001051a7824 */ /* 0x000fe200078e021a */
[----:B------:R-:W-:Y:S01]  /*0c00*/  SHF.R.U32.HI R31, RZ, 0x9, R2 ;  /* 0x00000009ff1f7819 */ /* 0x000fe20000011602 */
[----:B------:R-:W-:Y:S01]  /*0c10*/  IMAD R0, R36, 0x5b1, RZ ;  /* 0x000005b124007824 */ /* 0x000fe200078e02ff */
[----:B------:R-:W-:Y:S01]  /*0c20*/  SHF.R.U32.HI R29, RZ, 0x9, R7 ;  /* 0x00000009ff1d7819 */ /* 0x000fe20000011607 */
[----:B------:R-:W-:Y:S01]  /*0c30*/  IMAD R5, R37, 0x5b1, RZ ;  /* 0x000005b125057824 */ /* 0x000fe200078e02ff */
[----:B------:R-:W-:Y:S01]  /*0c40*/  PRMT R6, R6, R11, 0x70 ;  /* 0x0000007006067416 */ /* 0x000fe2000000000b */
[----:B------:R-:W-:Y:S01]  /*0c50*/  IMAD.U32 R7, RZ, RZ, UR4 ;  /* 0x00000004ff077e24 */ /* 0x000fe2000f8e00ff */
[----:B------:R-:W-:Y:S01]  /*0c60*/  SHF.R.U32.HI R0, RZ, 0x12, R0 ;  /* 0x00000012ff007819 */ /* 0x000fe20000011600 */
[----:B------:R-:W-:Y:S01]  /*0c70*/  IMAD R2, R34, 0x5b1, RZ ;  /* 0x000005b122027824 */ /* 0x000fe200078e02ff */
[----:B------:R-:W-:Y:S01]  /*0c80*/  SHF.R.U32.HI R5, RZ, 0x12, R5 ;  /* 0x00000012ff057819 */ /* 0x000fe20000011605 */
[----:B------:R-:W-:Y:S01]  /*0c90*/  IMAD R11, R39, 0xb61, RZ ;  /* 0x00000b61270b7824 */ /* 0x000fe200078e02ff */
[----:B------:R-:W-:Y:S01]  /*0ca0*/  PRMT R0, R0, R7, 0x70 ;  /* 0x0000007000007416 */ /* 0x000fe20000000007 */
[----:B------:R-:W-:Y:S01]  /*0cb0*/  IMAD R34, R34, 0x38f, RZ ;  /* 0x0000038f22227824 */ /* 0x000fe200078e02ff */
[----:B------:R-:W-:-:S02]  /*0cc0*/  SHF.R.U32.HI R2, RZ, 0x12, R2 ;  /* 0x00000012ff027819 */ /* 0x000fc40000011602 */
[----:B------:R-:W-:Y:S02]  /*0cd0*/  PRMT R118, R5, R118, 0x70 ;  /* 0x0000007005767416 */ /* 0x000fe40000000076 */
[C---:B------:R-:W-:Y:S02]  /*0ce0*/  LOP3.LUT R5, R13.reuse, 0x800, RZ, 0xfc, !PT ;  /* 0x000008000d057812 */ /* 0x040fe400078efcff */
[----:B------:R-:W-:Y:S02]  /*0cf0*/  LOP3.LUT R7, R13, 0x900, RZ, 0xfc, !PT ;  /* 0x000009000d077812 */ /* 0x000fe400078efcff */
[----:B------:R-:W-:Y:S02]  /*0d00*/  PRMT R2, R2, R9, 0x70 ;  /* 0x0000007002027416 */ /* 0x000fe40000000009 */
[----:B------:R-:W-:Y:S01]  /*0d10*/  LOP3.LUT R40, R5, 0xffff, RZ, 0xc0, !PT ;  /* 0x0000ffff05287812 */ /* 0x000fe200078ec0ff */
[----:B------:R-:W-:Y:S01]  /*0d20*/  IMAD R5, R32, 0x5b1, RZ ;  /* 0x000005b120057824 */ /* 0x000fe200078e02ff */
[----:B------:R-:W-:-:S02]  /*0d30*/  LOP3.LUT R9, R7, 0xffff, RZ, 0xc0, !PT ;  /* 0x0000ffff07097812 */ /* 0x000fc400078ec0ff */
[----:B------:R-:W-:Y:S01]  /*0d40*/  SHF.R.U32.HI R11, RZ, 0x13, R11 ;  /* 0x00000013ff0b7819 */ /* 0x000fe2000001160b */
[----:B------:R-:W-:Y:S01]  /*0d50*/  IMAD R7, R40, 0xb61, RZ ;  /* 0x00000b6128077824 */ /* 0x000fe200078e02ff */
[----:B------:R-:W-:Y:S01]  /*0d60*/  SHF.R.U32.HI R5, RZ, 0x12, R5 ;  /* 0x00000012ff057819 */ /* 0x000fe20000011605 */
[----:B------:R-:W-:Y:S01]  /*0d70*/  IMAD R9, R9, 0xb61, RZ ;  /* 0x00000b6109097824 */ /* 0x000fe200078e02ff */
[----:B------:R-:W-:Y:S02]  /*0d80*/  PRMT R38, R11, R38, 0x70 ;  /* 0x000000700b267416 */ /* 0x000fe40000000026 */
[----:B------:R-:W-:Y:S02]  /*0d90*/  SHF.R.U32.HI R7, RZ, 0x13, R7 ;  /* 0x00000013ff077819 */ /* 0x000fe40000011607 */
[----:B------:R-:W-:Y:S02]  /*0da0*/  SHF.R.U32.HI R9, RZ, 0x13, R9 ;  /* 0x00000013ff097819 */ /* 0x000fe40000011609 */
[----:B------:R-:W-:-:S02]  /*0db0*/  PRMT R116, R5, R116, 0x70 ;  /* 0x0000007005747416 */ /* 0x000fc40000000074 */
[----:B------:R-:W-:Y:S02]  /*0dc0*/  PRMT R10, R7, R10, 0x70 ;  /* 0x00000070070a7416 */ /* 0x000fe4000000000a */
[----:B------:R-:W-:Y:S02]  /*0dd0*/  PRMT R114, R9, R114, 0x70 ;  /* 0x0000007009727416 */ /* 0x000fe40000000072 */
[--C-:B------:R-:W-:Y:S02]  /*0de0*/  PRMT R120, R0, 0x5410, R3.reuse ;  /* 0x0000541000787816 */ /* 0x100fe40000000003 */
[--C-:B------:R-:W-:Y:S02]  /*0df0*/  PRMT R0, R2, 0x5410, R3.reuse ;  /* 0x0000541002007816 */ /* 0x100fe40000000003 */
[--C-:B------:R-:W-:Y:S02]  /*0e00*/  PRMT R118, R118, 0x5410, R3.reuse ;  /* 0x0000541076767816 */ /* 0x100fe40000000003 */
[--C-:B------:R-:W-:Y:S01]  /*0e10*/  PRMT R2, R6, 0x5410, R3.reuse ;  /* 0x0000541006027816 */ /* 0x100fe20000000003 */
[----:B------:R-:W-:Y:S01]  /*0e20*/  IDP.2A.LO.U16.U8 R0, R41, R0, RZ ;  /* 0x0000000029007226 */ /* 0x000fe200000010ff */
[----:B------:R-:W-:-:S02]  /*0e30*/  PRMT R116, R116, 0x5410, R3 ;  /* 0x0000541074747816 */ /* 0x000fc40000000003 */
[--C-:B------:R-:W-:Y:S02]  /*0e40*/  PRMT R10, R10, 0x5410, R3.reuse ;  /* 0x000054100a0a7816 */ /* 0x100fe40000000003 */
[--C-:B------:R-:W-:Y:S02]  /*0e50*/  PRMT R114, R114, 0x5410, R3.reuse ;  /* 0x0000541072727816 */ /* 0x100fe40000000003 */
[----:B------:R-:W-:Y:S02]  /*0e60*/  PRMT R38, R38, 0x5410, R3 ;  /* 0x0000541026267816 */ /* 0x000fe40000000003 */
[C---:B------:R-:W-:Y:S02]  /*0e70*/  LOP3.LUT R3, R13.reuse, 0xd00, RZ, 0xfc, !PT ;  /* 0x00000d000d037812 */ /* 0x040fe400078efcff */
[C---:B------:R-:W-:Y:S02]  /*0e80*/  LOP3.LUT R5, R13.reuse, 0x1600, RZ, 0xfc, !PT ;  /* 0x000016000d057812 */ /* 0x040fe400078efcff */
[----:B------:R-:W-:-:S02]  /*0e90*/  LOP3.LUT R6, R13, 0x1f00, RZ, 0xfc, !PT ;  /* 0x00001f000d067812 */ /* 0x000fc400078efcff */
[----:B------:R-:W-:Y:S02]  /*0ea0*/  LOP3.LUT R7, R3, 0xffff, RZ, 0xc0, !PT ;  /* 0x0000ffff03077812 */ /* 0x000fe400078ec0ff */
[----:B------:R-:W-:Y:S01]  /*0eb0*/  LOP3.LUT R9, R5, 0xffff, RZ, 0xc0, !PT ;  /* 0x0000ffff05097812 */ /* 0x000fe200078ec0ff */
[----:B------:R-:W-:Y:S01]  /*0ec0*/  IMAD R5, R37, 0x71d, RZ ;  /* 0x0000071d25057824 */ /* 0x000fe200078e02ff */
[----:B------:R-:W-:Y:S01]  /*0ed0*/  LOP3.LUT R11, R6, 0xffff, RZ, 0xc0, !PT ;  /* 0x0000ffff060b7812 */ /* 0x000fe200078ec0ff */
[----:B------:R-:W-:Y:S01]  /*0ee0*/  IMAD R6, R7, 0xe39, RZ ;  /* 0x00000e3907067824 */ /* 0x000fe200078e02ff */
[----:B------:R-:W-:Y:S01]  /*0ef0*/  PRMT R41, R41, 0x5410, R33 ;  /* 0x0000541029297816 */ /* 0x000fe20000000021 */
[----:B------:R-:W-:Y:S01]  /*0f00*/  IMAD R7, R9, 0xe39, RZ ;  /* 0x00000e3909077824 */ /* 0x000fe200078e02ff */
[----:B------:R-:W-:Y:S01]  /*0f10*/  SHF.R.U32.HI R5, RZ, 0x12, R5 ;  /* 0x00000012ff057819 */ /* 0x000fe20000011605 */
[----:B------:R-:W-:Y:S01]  /*0f20*/  IMAD R9, R11, 0xe39, RZ ;  /* 0x00000e390b097824 */ /* 0x000fe200078e02ff */
[----:B------:R-:W-:Y:S01]  /*0f30*/  SHF.R.U32.HI R6, RZ, 0x13, R6 ;  /* 0x00000013ff067819 */ /* 0x000fe20000011606 */
[----:B------:R-:W-:Y:S01]  /*0f40*/  IDP.2A.LO.U16.U8 R2, R41, R2, RZ ;  /* 0x0000000229027226 */ /* 0x000fe200000010ff */
[----:B------:R-:W-:-:S02]  /*0f50*/  SHF.R.U32.HI R7, RZ, 0x13, R7 ;  /* 0x00000013ff077819 */ /* 0x000fc40000011607 */
[--C-:B------:R-:W-:Y:S01]  /*0f60*/  PRMT R41, R41, 0x5410, R27.reuse ;  /* 0x0000541029297816 */ /* 0x100fe2000000001b */
[----:B------:R-:W-:Y:S01]  /*0f70*/  IMAD.IADD R27, R18, 0x1, R27 ;  /* 0x00000001121b7824 */ /* 0x000fe200078e021b */
[----:B------:R-:W-:Y:S02]  /*0f80*/  SHF.R.U32.HI R9, RZ, 0x13, R9 ;  /* 0x00000013ff097819 */ /* 0x000fe40000011609 */
[----:B------:R-:W-:Y:S01]  /*0f90*/  PRMT R7, R7, 0x9910, RZ ;  /* 0x0000991007077816 */ /* 0x000fe200000000ff */
[----:B------:R-:W-:Y:S01]  /*0fa0*/  IDP.2A.LO.U16.U8 R3, R41, R10, RZ ;  /* 0x0000000a29037226 */ /* 0x000fe200000010ff */
[----:B------:R-:W-:Y:S02]  /*0fb0*/  PRMT R6, R6, 0x9910, RZ ;  /* 0x0000991006067816 */ /* 0x000fe400000000ff */
[----:B------:R-:W-:Y:S02]  /*0fc0*/  PRMT R10, R9, 0x9910, RZ ;  /* 0x00009910090a7816 */ /* 0x000fe400000000ff */
[----:B------:R-:W-:Y:S01]  /*0fd0*/  MOV R9, R7 ;  /* 0x0000000700097202 */ /* 0x000fe20000000f00 */
[----:B------:R-:W-:Y:S01]  /*0fe0*/  IMAD R6, R6, 0x120, RZ ;  /* 0x0000012006067824 */ /* 0x000fe200078e02ff */
[----:B------:R-:W-:Y:S01]  /*0ff0*/  PRMT R5, R5, 0x9910, RZ ;  /* 0x0000991005057816 */ /* 0x000fe200000000ff */
[----:B------:R-:W-:Y:S01]  /*1000*/  IMAD R10, R10, 0x120, RZ ;  /* 0x000001200a0a7824 */ /* 0x000fe200078e02ff */
[----:B------:R-:W-:Y:S01]  /*1010*/  SHF.R.U32.HI R37, RZ, 0xa, R4 ;  /* 0x0000000aff257819 */ /* 0x000fe20000011604 */
[----:B------:R-:W-:Y:S01]  /*1020*/  IMAD R9, R9, 0x120, RZ ;  /* 0x0000012009097824 */ /* 0x000fe200078e02ff */
[----:B------:R-:W-:Y:S01]  /*1030*/  LOP3.LUT R7, R6, 0xffff, RZ, 0xc0, !PT ;  /* 0x0000ffff06077812 */ /* 0x000fe200078ec0ff */
[----:B------:R-:W-:Y:S01]  /*1040*/  IMAD R5, R5, 0x120, RZ ;  /* 0x0000012005057824 */ /* 0x000fe200078e02ff */
[----:B------:R-:W-:-:S02]  /*1050*/  LOP3.LUT R11, R10, 0xffff, RZ, 0xc0, !PT ;  /* 0x0000ffff0a0b7812 */ /* 0x000fc400078ec0ff */
[----:B------:R-:W-:Y:S01]  /*1060*/  LOP3.LUT R9, R9, 0xffff, RZ, 0xc0, !PT ;  /* 0x0000ffff09097812 */ /* 0x000fe200078ec0ff */
[--C-:B------:R-:W-:Y:S01]  /*1070*/  IMAD.IADD R6, R7, 0x1, R8.reuse ;  /* 0x0000000107067824 */ /* 0x100fe200078e0208 */
[----:B------:R-:W-:Y:S02]  /*1080*/  LOP3.LUT R5, R5, 0xffff, RZ, 0xc0, !PT ;  /* 0x0000ffff05057812 */ /* 0x000fe400078ec0ff */
[----:B------:R-:W-:Y:S01]  /*1090*/  LOP3.LUT R10, R13, 0x1a00, RZ, 0xfc, !PT ;  /* 0x00001a000d0a7812 */ /* 0x000fe200078efcff */
[--C-:B------:R-:W-:Y:S01]  /*10a0*/  IMAD.IADD R7, R9, 0x1, R8.reuse ;  /* 0x0000000109077824 */ /* 0x100fe200078e0208 */
[----:B------:R-:W-:Y:S01]  /*10b0*/  LOP3.LUT R9, R13, 0x1100, RZ, 0xfc, !PT ;  /* 0x000011000d097812 */ /* 0x000fe200078efcff */
[--C-:B------:R-:W-:Y:S01]  /*10c0*/  IMAD.IADD R5, R5, 0x1, R8.reuse ;  /* 0x0000000105057824 */ /* 0x100fe200078e0208 */
[----:B------:R-:W-:Y:S01]  /*10d0*/  LOP3.LUT R44, R10, 0xffff, RZ, 0xc0, !PT ;  /* 0x0000ffff0a2c7812 */ /* 0x000fe200078ec0ff */
[----:B------:R-:W-:Y:S01]  /*10e0*/  IMAD.IADD R8, R11, 0x1, R8 ;  /* 0x000000010b087824 */ /* 0x000fe200078e0208 */
[----:B------:R-:W-:Y:S01]  /*10f0*/  LOP3.LUT R43, R9, 0xffff, RZ, 0xc0, !PT ;  /* 0x0000ffff092b7812 */ /* 0x000fe200078ec0ff */
[----:B------:R-:W-:Y:S01]  /*1100*/  IMAD R10, R42, 0x1c8, RZ ;  /* 0x000001c82a0a7824 */ /* 0x000fe200078e02ff */
[----:B------:R-:W-:Y:S01]  /*1110*/  LOP3.LUT R11, R13, 0x2300, RZ, 0xfc, !PT ;  /* 0x000023000d0b7812 */ /* 0x000fe200078efcff */
[----:B------:R-:W-:Y:S01]  /*1120*/  IMAD R42, R44, 0xe39, RZ ;  /* 0x00000e392c2a7824 */ /* 0x000fe200078e02ff */
[----:B------:R-:W-:-:S02]  /*1130*/  LOP3.LUT R9, R28, 0xff, RZ, 0xc0, !PT ;  /* 0x000000ff1c097812 */ /* 0x000fc400078ec0ff */
[----:B------:R-:W-:Y:S01]  /*1140*/  LOP3.LUT R45, R11, 0xffff, RZ, 0xc0, !PT ;  /* 0x0000ffff0b2d7812 */ /* 0x000fe200078ec0ff */
[----:B------:R-:W-:Y:S01]  /*1150*/  IMAD R11, R40, 0xe39, RZ ;  /* 0x00000e39280b7824 */ /* 0x000fe200078e02ff */
[----:B------:R-:W-:Y:S01]  /*1160*/  SHF.R.U32.HI R42, RZ, 0x13, R42 ;  /* 0x00000013ff2a7819 */ /* 0x000fe2000001162a */
[----:B------:R-:W-:Y:S01]  /*1170*/  IMAD R9, R9, 0xcd, RZ ;  /* 0x000000cd09097824 */ /* 0x000fe200078e02ff */
[----:B------:R-:W-:Y:S01]  /*1180*/  SHF.R.U32.HI R10, RZ, 0x10, R10 ;  /* 0x00000010ff0a7819 */ /* 0x000fe2000001160a */
[----:B------:R-:W-:Y:S01]  /*1190*/  IMAD R40, R43, 0xe39, RZ ;  /* 0x00000e392b287824 */ /* 0x000fe200078e02ff */
[----:B------:R-:W-:Y:S01]  /*11a0*/  SHF.R.U32.HI R11, RZ, 0x13, R11 ;  /* 0x00000013ff0b7819 */ /* 0x000fe2000001160b */
[----:B------:R-:W-:Y:S01]  /*11b0*/  IMAD R43, R45, 0xe39, RZ ;  /* 0x00000e392d2b7824 */ /* 0x000fe200078e02ff */
[----:B------:R-:W-:Y:S02]  /*11c0*/  SHF.R.U32.HI R9, RZ, 0xb, R9 ;  /* 0x0000000bff097819 */ /* 0x000fe40000011609 */
[----:B------:R-:W-:-:S02]  /*11d0*/  SHF.R.U32.HI R40, RZ, 0x13, R40 ;  /* 0x00000013ff287819 */ /* 0x000fc40000011628 */
[----:B------:R-:W-:Y:S02]  /*11e0*/  PRMT R11, R11, 0x9910, RZ ;  /* 0x000099100b0b7816 */ /* 0x000fe400000000ff */
[----:B------:R-:W-:Y:S02]  /*11f0*/  PRMT R9, R9, 0x9910, RZ ;  /* 0x0000991009097816 */ /* 0x000fe400000000ff */
[----:B------:R-:W-:Y:S01]  /*1200*/  SHF.R.U32.HI R43, RZ, 0x13, R43 ;  /* 0x00000013ff2b7819 */ /* 0x000fe2000001162b */
[----:B------:R-:W-:Y:S01]  /*1210*/  IMAD R11, R11, 0x120, RZ ;  /* 0x000001200b0b7824 */ /* 0x000fe200078e02ff */
[----:B------:R-:W-:Y:S01]  /*1220*/  PRMT R42, R42, 0x9910, RZ ;  /* 0x000099102a2a7816 */ /* 0x000fe200000000ff */
[----:B------:R-:W-:Y:S01]  /*1230*/  IMAD R9, R9, 0xa, RZ ;  /* 0x0000000a09097824 */ /* 0x000fe200078e02ff */
[----:B------:R-:W-:Y:S02]  /*1240*/  PRMT R10, R10, 0x9910, RZ ;  /* 0x000099100a0a7816 */ /* 0x000fe400000000ff */
[----:B------:R-:W-:Y:S01]  /*1250*/  PRMT R40, R40, 0x9910, RZ ;  /* 0x0000991028287816 */ /* 0x000fe200000000ff */
[----:B------:R-:W-:Y:S01]  /*1260*/  IMAD R42, R42, 0x120, RZ ;  /* 0x000001202a2a7824 */ /* 0x000fe200078e02ff */
[----:B------:R-:W-:Y:S01]  /*1270*/  PRMT R41, R41, 0x5410, R37 ;  /* 0x0000541029297816 */ /* 0x000fe20000000025 */
[----:B------:R-:W-:Y:S01]  /*1280*/  IMAD R10, R10, 0x90, RZ ;  /* 0x000000900a0a7824 */ /* 0x000fe200078e02ff */
[----:B------:R-:W-:Y:S01]  /*1290*/  PRMT R44, R43, 0x9910, RZ ;  /* 0x000099102b2c7816 */ /* 0x000fe200000000ff */
[----:B------:R-:W-:Y:S01]  /*12a0*/  IMAD R40, R40, 0x120, RZ ;  /* 0x0000012028287824 */ /* 0x000fe200078e02ff */
[----:B------:R-:W-:Y:S01]  /*12b0*/  LOP3.LUT R11, R11, 0xffff, RZ, 0xc0, !PT ;  /* 0x0000ffff0b0b7812 */ /* 0x000fe200078ec0ff */
[----:B------:R-:W-:Y:S01]  /*12c0*/  IMAD.MOV R9, RZ, RZ, -R9 ;  /* 0x000000ffff097224 */ /* 0x000fe200078e0a09 */
[----:B------:R-:W-:Y:S01]  /*12d0*/  LOP3.LUT R45, R42, 0xffff, RZ, 0xc0, !PT ;  /* 0x0000ffff2a2d7812 */ /* 0x000fe200078ec0ff */
[----:B------:R-:W-:Y:S01]  /*12e0*/  IDP.2A.LO.U16.U8 R4, R41, R38, RZ ;  /* 0x0000002629047226 */ /* 0x000fe200000010ff */
[----:B------:R-:W-:Y:S01]  /*12f0*/  IADD3 R38, PT, PT, R13, 0x50, RZ ;  /* 0x000000500d267810 */ /* 0x000fe20007ffe0ff */
[----:B------:R-:W-:Y:S01]  /*1300*/  IMAD R44, R44, 0x120, RZ ;  /* 0x000001202c2c7824 */ /* 0x000fe200078e02ff */
[----:B------:R-:W-:Y:S01]  /*1310*/  LOP3.LUT R43, R40, 0xffff, RZ, 0xc0, !PT ;  /* 0x0000ffff282b7812 */ /* 0x000fe200078ec0ff */
[----:B------:R-:W-:Y:S01]  /*1320*/  IMAD.MOV R10, RZ, RZ, -R10 ;  /* 0x000000ffff0a7224 */ /* 0x000fe200078e0a0a */
[----:B------:R-:W-:Y:S01]  /*1330*/  PRMT R55, R9, 0x7710, RZ ;  /* 0x0000771009377816 */ /* 0x000fe200000000ff */
[--C-:B------:R-:W-:Y:S01]  /*1340*/  IMAD.IADD R9, R11, 0x1, R12.reuse ;  /* 0x000000010b097824 */ /* 0x100fe200078e020c */
[----:B------:R-:W-:Y:S01]  /*1350*/  LOP3.LUT R53, R44, 0xffff, RZ, 0xc0, !PT ;  /* 0x0000ffff2c357812 */ /* 0x000fe200078ec0ff */
[--C-:B------:R-:W-:Y:S01]  /*1360*/  IMAD.IADD R11, R45, 0x1, R12.reuse ;  /* 0x000000012d0b7824 */ /* 0x100fe200078e020c */
[----:B------:R-:W-:Y:S01]  /*1370*/  LOP3.LUT R40, R38, 0xffff, RZ, 0xc0, !PT ;  /* 0x0000ffff26287812 */ /* 0x000fe200078ec0ff */
[C---:B------:R-:W-:Y:S01]  /*1380*/  VIADD R44, R13.reuse, 0x30 ;  /* 0x000000300d2c7836 */ /* 0x040fe20000000000 */
[----:B------:R-:W-:Y:S01]  /*1390*/  PRMT R57, R10, 0x7710, RZ ;  /* 0x000077100a397816 */ /* 0x000fe200000000ff */
[----:B------:R-:W-:Y:S01]  /*13a0*/  VIADD R45, R13, 0x80 ;  /* 0x000000800d2d7836 */ /* 0x000fe20000000000 */
[----:B------:R-:W-:Y:S01]  /*13b0*/  LOP3.LUT R24, R24, 0xff, RZ, 0xc0, !PT ;  /* 0x000000ff18187812 */ /* 0x000fe200078ec0ff */
[----:B------:R-:W-:Y:S01]  /*13c0*/  IMAD.IADD R10, R43, 0x1, R12 ;  /* 0x000000012b0a7824 */ /* 0x000fe200078e020c */
[----:B------:R-:W-:Y:S01]  /*13d0*/  LOP3.LUT R42, R44, 0xffff, RZ, 0xc0, !PT ;  /* 0x0000ffff2c2a7812 */ /* 0x000fe200078ec0ff */
[----:B------:R-:W-:Y:S01]  /*13e0*/  VIADD R43, R13, 0x60 ;  /* 0x000000600d2b7836 */ /* 0x000fe20000000000 */
[----:B------:R-:W-:Y:S01]  /*13f0*/  LOP3.LUT R52, R45, 0xffff, RZ, 0xc0, !PT ;  /* 0x0000ffff2d347812 */ /* 0x000fe200078ec0ff */
[----:B------:R-:W-:Y:S01]  /*1400*/  IMAD R40, R40, 0x1c8, RZ ;  /* 0x000001c828287824 */ /* 0x000fe200078e02ff */
[----:B------:R-:W-:Y:S01]  /*1410*/  IADD3 R12, PT, PT, R53, R12, RZ ;  /* 0x0000000c350c7210 */ /* 0x000fe20007ffe0ff */
[----:B------:R-:W-:Y:S01]  /*1420*/  IMAD.IADD R28, R28, 0x1, R55 ;  /* 0x000000011c1c7824 */ /* 0x000fe200078e0237 */
[----:B------:R-:W-:Y:S01]  /*1430*/  LOP3.LUT R53, R43, 0xffff, RZ, 0xc0, !PT ;  /* 0x0000ffff2b357812 */ /* 0x000fe200078ec0ff */
[----:B------:R-:W-:Y:S01]  /*1440*/  IMAD R42, R42, 0x1c8, RZ ;  /* 0x000001c82a2a7824 */ /* 0x000fe200078e02ff */
[----:B------:R-:W-:Y:S01]  /*1450*/  SHF.R.U32.HI R40, RZ, 0x10, R40 ;  /* 0x00000010ff287819 */ /* 0x000fe20000011628 */
[----:B------:R-:W-:Y:S01]  /*1460*/  IMAD R52, R52, 0x1c8, RZ ;  /* 0x000001c834347824 */ /* 0x000fe200078e02ff */
[----:B------:R-:W-:Y:S01]  /*1470*/  LOP3.LUT R55, R54, 0xffff, RZ, 0xc0, !PT ;  /* 0x0000ffff36377812 */ /* 0x000fe200078ec0ff */
[----:B------:R-:W-:Y:S01]  /*1480*/  IMAD.IADD R46, R46, 0x1, R57 ;  /* 0x000000012e2e7824 */ /* 0x000fe200078e0239 */
[----:B------:R-:W-:Y:S01]  /*1490*/  PRMT R57, R40, 0x9910, RZ ;  /* 0x0000991028397816 */ /* 0x000fe200000000ff */
[----:B------:R-:W-:Y:S01]  /*14a0*/  IMAD R53, R53, 0x1c8, RZ ;  /* 0x000001c835357824 */ /* 0x000fe200078e02ff */
[----:B------:R-:W-:Y:S01]  /*14b0*/  SHF.R.U32.HI R40, RZ, 0x10, R42 ;  /* 0x00000010ff287819 */ /* 0x000fe2000001162a */
[----:B------:R-:W-:Y:S01]  /*14c0*/  IMAD R56, R55, 0x1c8, RZ ;  /* 0x000001c837387824 */ /* 0x000fe200078e02ff */
[----:B------:R-:W-:Y:S01]  /*14d0*/  SHF.R.U32.HI R42, RZ, 0x10, R52 ;  /* 0x00000010ff2a7819 */ /* 0x000fe20000011634 */
[----:B------:R-:W-:Y:S01]  /*14e0*/  IMAD.MOV.U32 R55, RZ, RZ, R57 ;  /* 0x000000ffff377224 */ /* 0x000fe200078e0039 */
[----:B------:R-:W-:-:S02]  /*14f0*/  SHF.R.U32.HI R52, RZ, 0x10, R53 ;  /* 0x00000010ff347819 */ /* 0x000fc40000011635 */
[----:B------:R-:W-:Y:S02]  /*1500*/  SHF.R.U32.HI R53, RZ, 0x10, R56 ;  /* 0x00000010ff357819 */ /* 0x000fe40000011638 */
[----:B------:R-:W-:Y:S02]  /*1510*/  PRMT R57, R42, 0x9910, RZ ;  /* 0x000099102a397816 */ /* 0x000fe400000000ff */
[----:B------:R-:W-:Y:S01]  /*1520*/  PRMT R56, R40, 0x9910, RZ ;  /* 0x0000991028387816 */ /* 0x000fe200000000ff */
[----:B------:R-:W-:Y:S01]  /*1530*/  IMAD R40, R55, 0x90, RZ ;  /* 0x0000009037287824 */ /* 0x000fe200078e02ff */
[----:B------:R-:W-:Y:S01]  /*1540*/  PRMT R55, R52, 0x9910, RZ ;  /* 0x0000991034377816 */ /* 0x000fe200000000ff */
[----:B------:R-:W-:Y:S01]  /*1550*/  IMAD.MOV.U32 R52, RZ, RZ, R57 ;  /* 0x000000ffff347224 */ /* 0x000fe200078e0039 */
[----:B------:R-:W-:Y:S01]  /*1560*/  PRMT R58, R53, 0x9910, RZ ;  /* 0x00009910353a7816 */ /* 0x000fe200000000ff */
[----:B------:R-:W-:Y:S01]  /*1570*/  IMAD.MOV R57, RZ, RZ, -R40 ;  /* 0x000000ffff397224 */ /* 0x000fe200078e0a28 */
[----:B------:R-:W-:Y:S01]  /*1580*/  PRMT R82, R46, 0x9910, RZ ;  /* 0x000099102e527816 */ /* 0x000fe200000000ff */
[----:B------:R-:W-:Y:S01]  /*1590*/  IMAD.MOV.U32 R42, RZ, RZ, R56 ;  /* 0x000000ffff2a7224 */ /* 0x000fe200078e0038 */
[----:B------:R-:W-:Y:S01]  /*15a0*/  LOP3.LUT R56, R13, 0x1d00, RZ, 0xfc, !PT ;  /* 0x00001d000d387812 */ /* 0x000fe200078efcff */
[----:B------:R-:W-:Y:S01]  /*15b0*/  IMAD.MOV.U32 R53, RZ, RZ, R55 ;  /* 0x000000ffff357224 */ /* 0x000fe200078e0037 */
[----:B------:R-:W-:Y:S01]  /*15c0*/  MOV R55, R58 ;  /* 0x0000003a00377202 */ /* 0x000fe20000000f00 */
[----:B------:R-:W-:Y:S01]  /*15d0*/  IMAD R40, R42, 0x90, RZ ;  /* 0x000000902a287824 */ /* 0x000fe200078e02ff */
[----:B------:R-:W-:Y:S01]  /*15e0*/  PRMT R57, R57, 0x7710, RZ ;  /* 0x0000771039397816 */ /* 0x000fe200000000ff */
[----:B------:R-:W-:Y:S01]  /*15f0*/  IMAD R42, R52, 0x90, RZ ;  /* 0x00000090342a7824 */ /* 0x000fe200078e02ff */
[----:B------:R-:W-:Y:S01]  /*1600*/  LOP3.LUT R59, R56, 0xffff, RZ, 0xc0, !PT ;  /* 0x0000ffff383b7812 */ /* 0x000fe200078ec0ff */
[----:B------:R-:W-:Y:S01]  /*1610*/  IMAD R53, R53, 0x90, RZ ;  /* 0x0000009035357824 */ /* 0x000fe200078e02ff */
[----:B------:R-:W-:Y:S01]  /*1620*/  LOP3.LUT R16, R16, 0xffff, RZ, 0xc0, !PT ;  /* 0x0000ffff10107812 */ /* 0x000fe200078ec0ff */
[----:B------:R-:W-:Y:S01]  /*1630*/  IMAD R55, R55, 0x90, RZ ;  /* 0x0000009037377824 */ /* 0x000fe200078e02ff */
[----:B------:R-:W-:Y:S01]  /*1640*/  PLOP3.LUT P0, PT, P0, P5, PT, 0x2f, 0xf2 ;  /* 0x0000000000f2781c */ /* 0x000fe2000070a577 */
[----:B------:R-:W-:Y:S01]  /*1650*/  IMAD.IADD R52, R38, 0x1, R57 ;  /* 0x0000000126347824 */ /* 0x000fe200078e0239 */
[----:B------:R-:W-:Y:S01]  /*1660*/  PLOP3.LUT P1, PT, P1, P5, PT, 0x2f, 0xf2 ;  /* 0x0000000000f2781c */ /* 0x000fe20000f2a577 */
[----:B------:R-:W-:Y:S01]  /*1670*/  IMAD.MOV R40, RZ, RZ, -R40 ;  /* 0x000000ffff287224 */ /* 0x000fe200078e0a28 */
[----:B------:R-:W-:Y:S01]  /*1680*/  SHF.R.U32.HI R34, RZ, 0x11, R34 ;  /* 0x00000011ff227819 */ /* 0x000fe20000011622 */
[----:B------:R-:W-:Y:S01]  /*1690*/  IMAD.MOV R38, RZ, RZ, -R42 ;  /* 0x000000ffff267224 */ /* 0x000fe200078e0a2a */
[----:B------:R-:W-:Y:S01]  /*16a0*/  PRMT R81, R52, 0x9910, RZ ;  /* 0x0000991034517816 */ /* 0x000fe200000000ff */
[----:B------:R-:W-:Y:S01]  /*16b0*/  IMAD.MOV R42, RZ, RZ, -R53 ;  /* 0x000000ffff2a7224 */ /* 0x000fe200078e0a35 */
[----:B------:R-:W-:Y:S01]  /*16c0*/  PRMT R53, R40, 0x7710, RZ ;  /* 0x0000771028357816 */ /* 0x000fe200000000ff */
[----:B------:R-:W-:Y:S01]  /*16d0*/  IMAD.MOV R55, RZ, RZ, -R55 ;  /* 0x000000ffff377224 */ /* 0x000fe200078e0a37 */
[----:B------:R-:W-:Y:S01]  /*16e0*/  PRMT R38, R38, 0x7710, RZ ;  /* 0x0000771026267816 */ /* 0x000fe200000000ff */
[----:B------:R-:W-:Y:S01]  /*16f0*/  IMAD R59, R59, 0xe39, RZ ;  /* 0x00000e393b3b7824 */ /* 0x000fe200078e02ff */
[----:B------:R-:W-:-:S02]  /*1700*/  PRMT R40, R42, 0x7710, RZ ;  /* 0x000077102a287816 */ /* 0x000fc400000000ff */
[----:B------:R-:W-:Y:S01]  /*1710*/  PRMT R55, R55, 0x7710, RZ ;  /* 0x0000771037377816 */ /* 0x000fe200000000ff */
[----:B------:R-:W-:Y:S01]  /*1720*/  IMAD.IADD R45, R45, 0x1, R38 ;  /* 0x000000012d2d7824 */ /* 0x000fe200078e0226 */
[----:B------:R-:W-:Y:S01]  /*1730*/  IADD3 R44, PT, PT, R44, R53, RZ ;  /* 0x000000352c2c7210 */ /* 0x000fe20007ffe0ff */
[----:B------:R-:W-:Y:S01]  /*1740*/  IMAD.IADD R43, R43, 0x1, R40 ;  /* 0x000000012b2b7824 */ /* 0x000fe200078e0228 */
[C---:B------:R-:W-:Y:S01]  /*1750*/  LOP3.LUT R38, R13.reuse, 0xa00, RZ, 0xfc, !PT ;  /* 0x00000a000d267812 */ /* 0x040fe200078efcff */
[----:B------:R-:W-:Y:S01]  /*1760*/  IMAD.IADD R40, R54, 0x1, R55 ;  /* 0x0000000136287824 */ /* 0x000fe200078e0237 */
        /* <DEDUP_REMOVED lines=8> */
[----:B------:R-:W-:Y:S01]  /*17f0*/  LOP3.LUT R57, R53, 0xffff, RZ, 0xc0, !PT ;  /* 0x0000ffff35397812 */ /* 0x000fe200078ec0ff */
[----:B------:R-:W-:Y:S01]  /*1800*/  IMAD R53, R36, 0x38f, RZ ;  /* 0x0000038f24357824 */ /* 0x000fe200078e02ff */
[----:B------:R-:W-:Y:S01]  /*1810*/  LOP3.LUT R42, R13, 0x100, RZ, 0xfc, !PT ;  /* 0x000001000d2a7812 */ /* 0x000fe200078efcff */
[----:B------:R-:W-:Y:S01]  /*1820*/  IMAD R56, R55, 0xe39, RZ ;  /* 0x00000e3937387824 */ /* 0x000fe200078e02ff */
[----:B------:R-:W-:Y:S01]  /*1830*/  SHF.R.U32.HI R54, RZ, 0x13, R54 ;  /* 0x00000013ff367819 */ /* 0x000fe20000011636 */
[----:B------:R-:W-:Y:S01]  /*1840*/  IMAD R55, R38, 0xe39, RZ ;  /* 0x00000e3926377824 */ /* 0x000fe200078e02ff */
[----:B------:R-:W-:Y:S01]  /*1850*/  LOP3.LUT R42, R42, 0xffff, RZ, 0xc0, !PT ;  /* 0x0000ffff2a2a7812 */ /* 0x000fe200078ec0ff */
[----:B------:R-:W-:Y:S01]  /*1860*/  IMAD R57, R57, 0xe39, RZ ;  /* 0x00000e3939397824 */ /* 0x000fe200078e02ff */
[----:B------:R-:W-:-:S02]  /*1870*/  SHF.R.U32.HI R39, RZ, 0x11, R53 ;  /* 0x00000011ff277819 */ /* 0x000fc40000011635 */
[----:B------:R-:W-:Y:S01]  /*1880*/  SHF.R.U32.HI R53, RZ, 0x13, R55 ;  /* 0x00000013ff357819 */ /* 0x000fe20000011637 */
[C---:B------:R-:W-:Y:S01]  /*1890*/  IMAD R36, R42.reuse, 0x1c8, RZ ;  /* 0x000001c82a247824 */ /* 0x040fe200078e02ff */
[----:B------:R-:W-:Y:S01]  /*18a0*/  SHF.R.U32.HI R55, RZ, 0x13, R57 ;  /* 0x00000013ff377819 */ /* 0x000fe20000011639 */
[----:B------:R-:W-:Y:S01]  /*18b0*/  IMAD R42, R42, 0x16d, RZ ;  /* 0x0000016d2a2a7824 */ /* 0x000fe200078e02ff */
[----:B------:R-:W-:Y:S02]  /*18c0*/  SHF.R.U32.HI R57, RZ, 0x13, R58 ;  /* 0x00000013ff397819 */ /* 0x000fe4000001163a */
[----:B------:R-:W-:Y:S02]  /*18d0*/  SHF.R.U32.HI R58, RZ, 0x13, R59 ;  /* 0x00000013ff3a7819 */ /* 0x000fe4000001163b */
[----:B------:R-:W-:Y:S02]  /*18e0*/  SHF.R.U32.HI R36, RZ, 0x10, R36 ;  /* 0x00000010ff247819 */ /* 0x000fe40000011624 */
[----:B------:R-:W-:-:S02]  /*18f0*/  SHF.R.U32.HI R56, RZ, 0x13, R56 ;  /* 0x00000013ff387819 */ /* 0x000fc40000011638 */
[----:B------:R-:W-:Y:S02]  /*1900*/  PRMT R59, R39, 0x9910, RZ ;  /* 0x00009910273b7816 */ /* 0x000fe400000000ff */
[----:B------:R-:W-:Y:S02]  /*1910*/  PRMT R58, R58, 0x9910, RZ ;  /* 0x000099103a3a7816 */ /* 0x000fe400000000ff */
[----:B------:R-:W-:Y:S02]  /*1920*/  PRMT R100, R54, 0x9910, RZ ;  /* 0x0000991036647816 */ /* 0x000fe400000000ff */
[----:B------:R-:W-:Y:S01]  /*1930*/  PRMT R39, R36, 0x9910, RZ ;  /* 0x0000991024277816 */ /* 0x000fe200000000ff */
[----:B------:R-:W-:Y:S01]  /*1940*/  IMAD.MOV.U32 R36, RZ, RZ, R59 ;  /* 0x000000ffff247224 */ /* 0x000fe200078e003b */
[----:B------:R-:W-:Y:S01]  /*1950*/  PRMT R90, R56, 0x9910, RZ ;  /* 0x00009910385a7816 */ /* 0x000fe200000000ff */
[----:B------:R-:W-:Y:S01]  /*1960*/  IMAD.MOV.U32 R46, RZ, RZ, R58 ;  /* 0x000000ffff2e7224 */ /* 0x000fe200078e003a */
[----:B------:R-:W-:Y:S01]  /*1970*/  PRMT R55, R55, 0x9910, RZ ;  /* 0x0000991037377816 */ /* 0x000fe200000000ff */
[--C-:B------:R-:W-:Y:S01]  /*1980*/  IMAD R109, R36, 0x120, R81.reuse ;  /* 0x00000120246d7824 */ /* 0x100fe200078e0251 */
[----:B------:R-:W-:Y:S01]  /*1990*/  LOP3.LUT R52, R13, 0x1500, RZ, 0xfc, !PT ;  /* 0x000015000d347812 */ /* 0x000fe200078efcff */
[--C-:B------:R-:W-:Y:S01]  /*19a0*/  IMAD R100, R100, 0x120, R81.reuse ;  /* 0x0000012064647824 */ /* 0x100fe200078e0251 */
[----:B------:R-:W-:Y:S01]  /*19b0*/  PRMT R53, R53, 0x9910, RZ ;  /* 0x0000991035357816 */ /* 0x000fe200000000ff */
[--C-:B------:R-:W-:Y:S01]  /*19c0*/  IMAD R90, R90, 0x120, R81.reuse ;  /* 0x000001205a5a7824 */ /* 0x100fe200078e0251 */
[----:B------:R-:W-:Y:S01]  /*19d0*/  PRMT R57, R57, 0x9910, RZ ;  /* 0x0000991039397816 */ /* 0x000fe200000000ff */
[----:B------:R-:W-:Y:S01]  /*19e0*/  IMAD R81, R46, 0x120, R81 ;  /* 0x000001202e517824 */ /* 0x000fe200078e0251 */
[----:B------:R-:W-:Y:S01]  /*19f0*/  LOP3.LUT R46, R13, 0xe00, RZ, 0xfc, !PT ;  /* 0x00000e000d2e7812 */ /* 0x000fe200078efcff */
[--C-:B------:R-:W-:Y:S01]  /*1a00*/  IMAD R110, R39, 0x120, R82.reuse ;  /* 0x00000120276e7824 */ /* 0x100fe200078e0252 */
[----:B------:R-:W-:Y:S01]  /*1a10*/  LOP3.LUT R39, R13, 0xc00, RZ, 0xfc, !PT ;  /* 0x00000c000d277812 */ /* 0x000fe200078efcff */
[--C-:B------:R-:W-:Y:S01]  /*1a20*/  IMAD R92, R55, 0x120, R82.reuse ;  /* 0x00000120375c7824 */ /* 0x100fe200078e0252 */
[----:B------:R-:W-:Y:S01]  /*1a30*/  LOP3.LUT R36, R13, 0x500, RZ, 0xfc, !PT ;  /* 0x000005000d247812 */ /* 0x000fe200078efcff */
[--C-:B------:R-:W-:Y:S01]  /*1a40*/  IMAD R102, R53, 0x120, R82.reuse ;  /* 0x0000012035667824 */ /* 0x100fe200078e0252 */
[----:B------:R-:W-:Y:S01]  /*1a50*/  LOP3.LUT R55, R13, 0x2000, RZ, 0xfc, !PT ;  /* 0x000020000d377812 */ /* 0x000fe200078efcff */
[----:B------:R-:W-:Y:S01]  /*1a60*/  IMAD R82, R57, 0x120, R82 ;  /* 0x0000012039527824 */ /* 0x000fe200078e0252 */
[----:B------:R-:W-:-:S02]  /*1a70*/  LOP3.LUT R56, R52, 0xffff, RZ, 0xc0, !PT ;  /* 0x0000ffff34387812 */ /* 0x000fc400078ec0ff */
[----:B------:R-:W-:Y:S02]  /*1a80*/  LOP3.LUT R52, R46, 0xffff, RZ, 0xc0, !PT ;  /* 0x0000ffff2e347812 */ /* 0x000fe400078ec0ff */
[C---:B------:R-:W-:Y:S02]  /*1a90*/  LOP3.LUT R54, R13.reuse, 0x1e00, RZ, 0xfc, !PT ;  /* 0x00001e000d367812 */ /* 0x040fe400078efcff */
[----:B------:R-:W-:Y:S01]  /*1aa0*/  LOP3.LUT R53, R13, 0x1700, RZ, 0xfc, !PT ;  /* 0x000017000d357812 */ /* 0x000fe200078efcff */
[----:B------:R-:W-:Y:S01]  /*1ab0*/  IMAD R52, R52, 0xe39, RZ ;  /* 0x00000e3934347824 */ /* 0x000fe200078e02ff */
[----:B------:R-:W-:Y:S02]  /*1ac0*/  LOP3.LUT R39, R39, 0xffff, RZ, 0xc0, !PT ;  /* 0x0000ffff27277812 */ /* 0x000fe400078ec0ff */
[----:B------:R-:W-:Y:S02]  /*1ad0*/  LOP3.LUT R36, R36, 0xffff, RZ, 0xc0, !PT ;  /* 0x0000ffff24247812 */ /* 0x000fe400078ec0ff */
        /* <DEDUP_REMOVED lines=8> */
[----:B------:R-:W-:Y:S01]  /*1b60*/  LOP3.LUT P5, RZ, R60, R24, RZ, 0xfc, !PT ;  /* 0x000000183cff7212 */ /* 0x000fe200078afcff */
[----:B------:R-:W-:Y:S01]  /*1b70*/  IMAD R54, R54, 0xe39, RZ ;  /* 0x00000e3936367824 */ /* 0x000fe200078e02ff */
[----:B------:R-:W-:Y:S01]  /*1b80*/  LOP3.LUT P6, RZ, R19, R18, RZ, 0xfc, !PT ;  /* 0x0000001213ff7212 */ /* 0x000fe200078cfcff */
[----:B------:R-:W-:Y:S01]  /*1b90*/  IMAD R55, R57, 0xe39, RZ ;  /* 0x00000e3939377824 */ /* 0x000fe200078e02ff */
[----:B------:R-:W-:-:S02]  /*1ba0*/  LOP3.LUT P2, RZ, R18, R21, RZ, 0xfc, !PT ;  /* 0x0000001512ff7212 */ /* 0x000fc4000784fcff */
[C---:B------:R-:W-:Y:S01]  /*1bb0*/  LOP3.LUT P4, RZ, R60.reuse, R16, RZ, 0xfc, !PT ;  /* 0x000000103cff7212 */ /* 0x040fe2000788fcff */
[----:B------:R-:W-:Y:S01]  /*1bc0*/  IMAD.IADD R16, R60, 0x1, R16 ;  /* 0x000000013c107824 */ /* 0x000fe200078e0210 */
[----:B------:R-:W-:Y:S02]  /*1bd0*/  SHF.R.U32.HI R39, RZ, 0x12, R39 ;  /* 0x00000012ff277819 */ /* 0x000fe40000011627 */
[----:B------:R-:W-:Y:S02]  /*1be0*/  SHF.R.U32.HI R56, RZ, 0x13, R56 ;  /* 0x00000013ff387819 */ /* 0x000fe40000011638 */
[C---:B------:R-:W-:Y:S01]  /*1bf0*/  LOP3.LUT P3, RZ, R18.reuse, R33, RZ, 0xfc, !PT ;  /* 0x0000002112ff7212 */ /* 0x040fe2000786fcff */
[----:B------:R-:W-:Y:S01]  /*1c00*/  IMAD.IADD R33, R18, 0x1, R33 ;  /* 0x0000000112217824 */ /* 0x000fe200078e0221 */
[----:B------:R-:W-:Y:S02]  /*1c10*/  PRMT R34, R34, 0x9910, RZ ;  /* 0x0000991022227816 */ /* 0x000fe400000000ff */
[----:B------:R-:W-:-:S02]  /*1c20*/  PRMT R52, R52, 0x9910, RZ ;  /* 0x0000991034347816 */ /* 0x000fc400000000ff */
[----:B------:R-:W-:Y:S02]  /*1c30*/  PLOP3.LUT P6, PT, P6, P5, PT, 0x2f, 0xf2 ;  /* 0x0000000000f2781c */ /* 0x000fe400037ca577 */
[----:B------:R-:W-:Y:S02]  /*1c40*/  SHF.R.U32.HI R54, RZ, 0x13, R54 ;  /* 0x00000013ff367819 */ /* 0x000fe40000011636 */
[----:B------:R-:W-:Y:S02]  /*1c50*/  PLOP3.LUT P2, PT, P2, P4, PT, 0x2f, 0xf2 ;  /* 0x0000000000f2781c */ /* 0x000fe40001748577 */
[----:B------:R-:W-:Y:S02]  /*1c60*/  SHF.R.U32.HI R46, RZ, 0x13, R46 ;  /* 0x00000013ff2e7819 */ /* 0x000fe4000001162e */
[----:B------:R-:W-:Y:S02]  /*1c70*/  PRMT R106, R39, 0x9910, RZ ;  /* 0x00009910276a7816 */ /* 0x000fe400000000ff */
[----:B------:R-:W-:-:S02]  /*1c80*/  PRMT R56, R56, 0x9910, RZ ;  /* 0x0000991038387816 */ /* 0x000fc400000000ff */
[----:B------:R-:W-:Y:S02]  /*1c90*/  PLOP3.LUT P4, PT, P3, P4, PT, 0x2f, 0xf2 ;  /* 0x0000000000f2781c */ /* 0x000fe40001f88577 */
[----:B------:R-:W-:Y:S01]  /*1ca0*/  MOV R39, R34 ;  /* 0x0000002200277202 */ /* 0x000fe20000000f00 */
[----:B------:R-:W-:Y:S01]  /*1cb0*/  IMAD.MOV.U32 R34, RZ, RZ, R52 ;  /* 0x000000ffff227224 */ /* 0x000fe200078e0034 */
[----:B------:R-:W-:Y:S02]  /*1cc0*/  PRMT R79, R45, 0x9910, RZ ;  /* 0x000099102d4f7816 */ /* 0x000fe400000000ff */
[----:B------:R-:W-:Y:S02]  /*1cd0*/  LOP3.LUT P3, RZ, R18, R15, RZ, 0xfc, !PT ;  /* 0x0000000f12ff7212 */ /* 0x000fe4000786fcff */
[----:B------:R-:W-:Y:S01]  /*1ce0*/  P2R R50, PR, RZ, 0x40 ;  /* 0x00000040ff327803 */ /* 0x000fe20000000000 */
[--C-:B------:R-:W-:Y:S01]  /*1cf0*/  IMAD R97, R34, 0x120, R79.reuse ;  /* 0x0000012022617824 */ /* 0x100fe200078e024f */
[----:B------:R-:W-:Y:S01]  /*1d00*/  LOP3.LUT P6, RZ, R17, R18, RZ, 0xfc, !PT ;  /* 0x0000001211ff7212 */ /* 0x000fe200078cfcff */
[----:B------:R-:W-:Y:S01]  /*1d10*/  IMAD R106, R106, 0x120, R79 ;  /* 0x000001206a6a7824 */ /* 0x000fe200078e024f */
[----:B------:R-:W-:-:S02]  /*1d20*/  PRMT R86, R54, 0x9910, RZ ;  /* 0x0000991036567816 */ /* 0x000fc400000000ff */
[----:B------:R-:W-:Y:S02]  /*1d30*/  SHF.R.U32.HI R53, RZ, 0x13, R53 ;  /* 0x00000013ff357819 */ /* 0x000fe40000011635 */
[----:B------:R-:W-:Y:S01]  /*1d40*/  PRMT R46, R46, 0x9910, RZ ;  /* 0x000099102e2e7816 */ /* 0x000fe200000000ff */
[--C-:B------:R-:W-:Y:S01]  /*1d50*/  IMAD R86, R86, 0x120, R79.reuse ;  /* 0x0000012056567824 */ /* 0x100fe200078e024f */
[----:B------:R-:W-:Y:S01]  /*1d60*/  PRMT R80, R44, 0x9910, RZ ;  /* 0x000099102c507816 */ /* 0x000fe200000000ff */
[----:B------:R-:W-:Y:S01]  /*1d70*/  IMAD.MOV.U32 R44, RZ, RZ, R56 ;  /* 0x000000ffff2c7224 */ /* 0x000fe200078e0038 */
[----:B------:R-:W-:Y:S02]  /*1d80*/  PLOP3.LUT P3, PT, P3, P5, PT, 0x2f, 0xf2 ;  /* 0x0000000000f2781c */ /* 0x000fe40001f6a577 */
[----:B------:R-:W-:Y:S01]  /*1d90*/  PLOP3.LUT P5, PT, P6, P5, PT, 0x2f, 0xf2 ;  /* 0x0000000000f2781c */ /* 0x000fe200037aa577 */
[----:B------:R-:W-:Y:S01]  /*1da0*/  IMAD R108, R39, 0x120, R80 ;  /* 0x00000120276c7824 */ /* 0x000fe200078e0250 */
[----:B------:R-:W-:Y:S01]  /*1db0*/  LOP3.LUT R34, R13, 0xf00, RZ, 0xfc, !PT ;  /* 0x00000f000d227812 */ /* 0x000fe200078efcff */
[----:B------:R-:W-:Y:S01]  /*1dc0*/  IMAD R79, R44, 0x120, R79 ;  /* 0x000001202c4f7824 */ /* 0x000fe200078e024f */
[----:B------:R-:W-:-:S02]  /*1dd0*/  LOP3.LUT R22, R22, 0xffff, RZ, 0xc0, !PT ;  /* 0x0000ffff16167812 */ /* 0x000fc400078ec0ff */
[----:B------:R-:W-:Y:S01]  /*1de0*/  PRMT R57, R53, 0x9910, RZ ;  /* 0x0000991035397816 */ /* 0x000fe200000000ff */
[----:B------:R-:W-:Y:S01]  /*1df0*/  IMAD.MOV.U32 R53, RZ, RZ, R46 ;  /* 0x000000ffff357224 */ /* 0x000fe200078e002e */
[C---:B------:R-:W-:Y:S02]  /*1e00*/  LOP3.LUT R44, R13.reuse, 0x1800, RZ, 0xfc, !PT ;  /* 0x000018000d2c7812 */ /* 0x040fe400078efcff */
[----:B------:R-:W-:Y:S01]  /*1e10*/  LOP3.LUT R46, R13, 0x2100, RZ, 0xfc, !PT ;  /* 0x000021000d2e7812 */ /* 0x000fe200078efcff */
[----:B------:R-:W-:Y:S01]  /*1e20*/  IMAD R98, R53, 0x120, R80 ;  /* 0x0000012035627824 */ /* 0x000fe200078e0250 */
[C---:B------:R-:W-:Y:S02]  /*1e30*/  LOP3.LUT R39, R13.reuse, 0x1000, RZ, 0xfc, !PT ;  /* 0x000010000d277812 */ /* 0x040fe400078efcff */
[C---:B------:R-:W-:Y:S02]  /*1e40*/  LOP3.LUT R45, R13.reuse, 0x1900, RZ, 0xfc, !PT ;  /* 0x000019000d2d7812 */ /* 0x040fe400078efcff */
[----:B------:R-:W-:Y:S01]  /*1e50*/  LOP3.LUT R52, R13, 0x2200, RZ, 0xfc, !PT ;  /* 0x000022000d347812 */ /* 0x000fe200078efcff */
[----:B------:R-:W-:Y:S01]  /*1e60*/  IMAD R13, R30, 0x71d, RZ ;  /* 0x0000071d1e0d7824 */ /* 0x000fe200078e02ff */
[----:B------:R-:W-:-:S02]  /*1e70*/  P2R R49, PR, RZ, 0x20 ;  /* 0x00000020ff317803 */ /* 0x000fc40000000000 */
[----:B------:R-:W-:Y:S02]  /*1e80*/  LOP3.LUT R34, R34, 0xffff, RZ, 0xc0, !PT ;  /* 0x0000ffff22227812 */ /* 0x000fe400078ec0ff */
[----:B------:R-:W-:Y:S02]  /*1e90*/  LOP3.LUT P5, RZ, R60, R22, RZ, 0xfc, !PT ;  /* 0x000000163cff7212 */ /* 0x000fe400078afcff */
[----:B------:R-:W-:Y:S01]  /*1ea0*/  LOP3.LUT P6, RZ, R18, R25, RZ, 0xfc, !PT ;  /* 0x0000001912ff7212 */ /* 0x000fe200078cfcff */
[----:B------:R-:W-:Y:S01]  /*1eb0*/  IMAD R30, R34, 0xe39, RZ ;  /* 0x00000e39221e7824 */ /* 0x000fe200078e02ff */
[----:B------:R-:W-:Y:S02]  /*1ec0*/  LOP3.LUT R46, R46, 0xffff, RZ, 0xc0, !PT ;  /* 0x0000ffff2e2e7812 */ /* 0x000fe400078ec0ff */
[----:B------:R-:W-:Y:S02]  /*1ed0*/  PLOP3.LUT P6, PT, P6, P5, PT, 0x2f, 0xf2 ;  /* 0x0000000000f2781c */ /* 0x000fe400037ca577 */
[----:B------:R-:W-:-:S02]  /*1ee0*/  SHF.R.U32.HI R13, RZ, 0x12, R13 ;  /* 0x00000012ff0d7819 */ /* 0x000fc4000001160d */
[----:B------:R-:W-:Y:S02]  /*1ef0*/  LOP3.LUT R53, R44, 0xffff, RZ, 0xc0, !PT ;  /* 0x0000ffff2c357812 */ /* 0x000fe400078ec0ff */
[----:B------:R-:W-:Y:S01]  /*1f00*/  LOP3.LUT R44, R39, 0xffff, RZ, 0xc0, !PT ;  /* 0x0000ffff272c7812 */ /* 0x000fe200078ec0ff */
[----:B------:R-:W-:Y:S01]  /*1f10*/  IMAD R39, R46, 0xe39, RZ ;  /* 0x00000e392e277824 */ /* 0x000fe200078e02ff */
[----:B------:R-:W-:Y:S01]  /*1f20*/  P2R R47, PR, RZ, 0x40 ;  /* 0x00000040ff2f7803 */ /* 0x000fe20000000000 */
[----:B------:R-:W-:Y:S01]  /*1f30*/  IMAD R34, R53, 0xe39, RZ ;  /* 0x00000e3935227824 */ /* 0x000fe200078e02ff */
[----:B------:R-:W-:Y:S02]  /*1f40*/  PRMT R13, R13, 0x9910, RZ ;  /* 0x000099100d0d7816 */ /* 0x000fe400000000ff */
[----:B------:R-:W-:Y:S02]  /*1f50*/  PRMT R78, R43, 0x9910, RZ ;  /* 0x000099102b4e7816 */ /* 0x000fe400000000ff */
[----:B------:R-:W-:-:S02]  /*1f60*/  LOP3.LUT P6, RZ, R18, R23, RZ, 0xfc, !PT ;  /* 0x0000001712ff7212 */ /* 0x000fc400078cfcff */
[----:B------:R-:W-:Y:S01]  /*1f70*/  SHF.R.U32.HI R30, RZ, 0x13, R30 ;  /* 0x00000013ff1e7819 */ /* 0x000fe2000001161e */
[----:B------:R-:W-:Y:S01]  /*1f80*/  IMAD R104, R13, 0x120, R78 ;  /* 0x000001200d687824 */ /* 0x000fe200078e024e */
[----:B------:R-:W-:Y:S01]  /*1f90*/  SHF.R.U32.HI R39, RZ, 0x13, R39 ;  /* 0x00000013ff277819 */ /* 0x000fe20000011627 */
[----:B------:R-:W-:Y:S01]  /*1fa0*/  IMAD R13, R32, 0x71d, RZ ;  /* 0x0000071d200d7824 */ /* 0x000fe200078e02ff */
[----:B------:R-:W-:Y:S02]  /*1fb0*/  PLOP3.LUT P5, PT, P6, P5, PT, 0x2f, 0xf2 ;  /* 0x0000000000f2781c */ /* 0x000fe400037aa577 */
[----:B------:R-:W-:Y:S02]  /*1fc0*/  PRMT R30, R30, 0x9910, RZ ;  /* 0x000099101e1e7816 */ /* 0x000fe400000000ff */
[----:B------:R-:W-:Y:S02]  /*1fd0*/  LOP3.LUT R26, R26, 0xffff, RZ, 0xc0, !PT ;  /* 0x0000ffff1a1a7812 */ /* 0x000fe400078ec0ff */
[----:B------:R-:W-:-:S02]  /*1fe0*/  LOP3.LUT R45, R45, 0xffff, RZ, 0xc0, !PT ;  /* 0x0000ffff2d2d7812 */ /* 0x000fc400078ec0ff */
[----:B------:R-:W-:Y:S02]  /*1ff0*/  SHF.R.U32.HI R34, RZ, 0x13, R34 ;  /* 0x00000013ff227819 */ /* 0x000fe40000011622 */
[----:B------:R-:W-:Y:S01]  /*2000*/  PRMT R53, R39, 0x9910, RZ ;  /* 0x0000991027357816 */ /* 0x000fe200000000ff */
[----:B------:R-:W-:Y:S01]  /*2010*/  IMAD R32, R45, 0xe39, RZ ;  /* 0x00000e392d207824 */ /* 0x000fe200078e02ff */
[----:B------:R-:W-:Y:S02]  /*2020*/  LOP3.LUT R52, R52, 0xffff, RZ, 0xc0, !PT ;  /* 0x0000ffff34347812 */ /* 0x000fe400078ec0ff */
[----:B------:R-:W-:Y:S02]  /*2030*/  P2R R48, PR, RZ, 0x20 ;  /* 0x00000020ff307803 */ /* 0x000fe40000000000 */
[----:B------:R-:W-:Y:S01]  /*2040*/  MOV R39, R30 ;  /* 0x0000001e00277202 */ /* 0x000fe20000000f00 */
[----:B------:R-:W-:Y:S01]  /*2050*/  IMAD R30, R44, 0xe39, RZ ;  /* 0x00000e392c1e7824 */ /* 0x000fe200078e02ff */
[----:B------:R-:W-:-:S02]  /*2060*/  LOP3.LUT P5, RZ, R60, R26, RZ, 0xfc, !PT ;  /* 0x0000001a3cff7212 */ /* 0x000fc400078afcff */
[----:B------:R-:W-:Y:S02]  /*2070*/  CS2R R44, SRZ ;  /* 0x00000000002c7805 */ /* 0x000fe4000001ff00 */
[----:B------:R-:W-:Y:S01]  /*2080*/  LOP3.LUT P6, RZ, R18, R31, RZ, 0xfc, !PT ;  /* 0x0000001f12ff7212 */ /* 0x000fe200078cfcff */
[----:B------:R-:W-:Y:S01]  /*2090*/  IMAD R96, R39, 0x120, R78 ;  /* 0x0000012027607824 */ /* 0x000fe200078e024e */
[----:B------:R-:W-:Y:S02]  /*20a0*/  SHF.R.U32.HI R13, RZ, 0x12, R13 ;  /* 0x00000012ff0d7819 */ /* 0x000fe4000001160d */
[----:B------:R-:W-:Y:S01]  /*20b0*/  PRMT R43, R34, 0x9910, RZ ;  /* 0x00009910222b7816 */ /* 0x000fe200000000ff */
[----:B------:R-:W-:Y:S01]  /*20c0*/  IMAD R34, R52, 0xe39, RZ ;  /* 0x00000e3934227824 */ /* 0x000fe200078e02ff */
[----:B------:R-:W-:Y:S01]  /*20d0*/  PLOP3.LUT P6, PT, P6, P5, PT, 0x2f, 0xf2 ;  /* 0x0000000000f2781c */ /* 0x000fe200037ca577 */
[----:B------:R-:W-:Y:S01]  /*20e0*/  IMAD.MOV.U32 R52, RZ, RZ, RZ ;  /* 0x000000ffff347224 */ /* 0x000fe200078e00ff */
[----:B------:R-:W-:Y:S01]  /*20f0*/  SHF.R.U32.HI R30, RZ, 0x13, R30 ;  /* 0x00000013ff1e7819 */ /* 0x000fe2000001161e */
[--C-:B------:R-:W-:Y:S01]  /*2100*/  IMAD R84, R43, 0x120, R78.reuse ;  /* 0x000001202b547824 */ /* 0x100fe200078e024e */
[----:B------:R-:W-:Y:S01]  /*2110*/  PRMT R13, R13, 0x9910, RZ ;  /* 0x000099100d0d7816 */ /* 0x000fe200000000ff */
[----:B------:R-:W-:Y:S01]  /*2120*/  IMAD R78, R53, 0x120, R78 ;  /* 0x00000120354e7824 */ /* 0x000fe200078e024e */
[----:B------:R-:W-:-:S02]  /*2130*/  SHF.R.U32.HI R32, RZ, 0x13, R32 ;  /* 0x00000013ff207819 */ /* 0x000fc40000011620 */
[----:B------:R-:W-:Y:S02]  /*2140*/  P2R R51, PR, RZ, 0x40 ;  /* 0x00000040ff337803 */ /* 0x000fe40000000000 */
[----:B------:R-:W-:Y:S02]  /*2150*/  SHF.R.U32.HI R34, RZ, 0x13, R34 ;  /* 0x00000013ff227819 */ /* 0x000fe40000011622 */
[----:B------:R-:W-:Y:S02]  /*2160*/  LOP3.LUT P6, RZ, R18, R29, RZ, 0xfc, !PT ;  /* 0x0000001d12ff7212 */ /* 0x000fe400078cfcff */
[----:B------:R-:W-:Y:S01]  /*2170*/  PRMT R94, R30, 0x9910, RZ ;  /* 0x000099101e5e7816 */ /* 0x000fe200000000ff */
[----:B------:R-:W-:Y:S01]  /*2180*/  IMAD.MOV.U32 R30, RZ, RZ, R13 ;  /* 0x000000ffff1e7224 */ /* 0x000fe200078e000d */
[----:B------:R-:W-:Y:S02]  /*2190*/  PRMT R53, R40, 0x9910, RZ ;  /* 0x0000991028357816 */ /* 0x000fe400000000ff */
[----:B------:R-:W-:-:S02]  /*21a0*/  LOP3.LUT R28, R28, 0xff, RZ, 0xc0, !PT ;  /* 0x000000ff1c1c7812 */ /* 0x000fc400078ec0ff */
[----:B------:R-:W-:Y:S01]  /*21b0*/  PRMT R32, R32, 0x9910, RZ ;  /* 0x0000991020207816 */ /* 0x000fe200000000ff */
[----:B------:R-:W-:Y:S01]  /*21c0*/  IMAD R103, R30, 0x120, R53 ;  /* 0x000001201e677824 */ /* 0x000fe200078e0235 */
[----:B------:R-:W-:Y:S01]  /*21d0*/  PRMT R34, R34, 0x9910, RZ ;  /* 0x0000991022227816 */ /* 0x000fe200000000ff */
[----:B------:R-:W-:Y:S01]  /*21e0*/  IMAD.IADD R30, R18, 0x1, R21 ;  /* 0x00000001121e7824 */ /* 0x000fe200078e0215 */
[----:B------:R-:W-:Y:S01]  /*21f0*/  PLOP3.LUT P5, PT, P6, P5, PT, 0x2f, 0xf2 ;  /* 0x0000000000f2781c */ /* 0x000fe200037aa577 */
[----:B------:R-:W-:Y:S01]  /*2200*/  IMAD.IADD R112, R60, 0x1, R28 ;  /* 0x000000013c707824 */ /* 0x000fe200078e021c */
[----:B------:R-:W-:Y:S01]  /*2210*/  ISETP.GT.U32.OR P6, PT, R35, 0x70, P0 ;  /* 0x000000702300780c */ /* 0x000fe200007c4470 */
[--C-:B------:R-:W-:Y:S01]  /*2220*/  IMAD R94, R94, 0x120, R53.reuse ;  /* 0x000001205e5e7824 */ /* 0x100fe200078e0235 */
[----:B------:R-:W-:Y:S01]  /*2230*/  IADD3 R37, PT, PT, R18, R37, RZ ;  /* 0x0000002512257210 */ /* 0x000fe20007ffe0ff */
[--C-:B------:R-:W-:Y:S01]  /*2240*/  IMAD R83, R32, 0x120, R53.reuse ;  /* 0x0000012020537824 */ /* 0x100fe200078e0235 */
[----:B------:R-:W-:Y:S01]  /*2250*/  ISETP.GT.U32.OR P0, PT, R33, 0x70, P4 ;  /* 0x000000702100780c */ /* 0x000fe20002704470 */
[----:B------:R-:W-:Y:S01]  /*2260*/  IMAD R53, R34, 0x120, R53 ;  /* 0x0000012022357824 */ /* 0x000fe200078e0235 */
[----:B------:R-:W-:Y:S01]  /*2270*/  P2R R34, PR, RZ, 0x40 ;  /* 0x00000040ff227803 */ /* 0x000fe20000000000 */
[C---:B------:R-:W-:Y:S01]  /*2280*/  IMAD.IADD R32, R18.reuse, 0x1, R17 ;  /* 0x0000000112207824 */ /* 0x040fe200078e0211 */
[----:B------:R-:W-:Y:S01]  /*2290*/  ISETP.GT.U32.OR P6, PT, R27, 0x70, P1 ;  /* 0x000000701b00780c */ /* 0x000fe20000fc4470 */
[----:B------:R-:W-:Y:S01]  /*22a0*/  IMAD.IADD R27, R18, 0x1, R15 ;  /* 0x00000001121b7824 */ /* 0x000fe200078e020f */
[----:B------:R-:W-:Y:S01]  /*22b0*/  ISETP.GT.U32.OR P4, PT, R30, 0x70, P2 ;  /* 0x000000701e00780c */ /* 0x000fe20001784470 */
[----:B------:R-:W-:Y:S01]  /*22c0*/  IMAD.IADD R30, R18, 0x1, R19 ;  /* 0x00000001121e7824 */ /* 0x000fe200078e0213 */
[----:B------:R-:W-:-:S02]  /*22d0*/  VIMNMX.U32 R37, PT, PT, R37, R112, !PT ;  /* 0x0000007025257248 */ /* 0x000fc40007fe0000 */
[----:B------:R-:W-:Y:S01]  /*22e0*/  LOP3.LUT P1, RZ, R60, R28, RZ, 0xfc, !PT ;  /* 0x0000001c3cff7212 */ /* 0x000fe2000782fcff */
[----:B------:R-:W-:Y:S01]  /*22f0*/  VIADD R28, R61, 0xffffff8f ;  /* 0xffffff8f3d1c7836 */ /* 0x000fe20000000000 */
[----:B------:R-:W-:Y:S02]  /*2300*/  SHF.R.U32.HI R13, RZ, 0x10, R42 ;  /* 0x00000010ff0d7819 */ /* 0x000fe4000001162a */
[----:B------:R-:W-:Y:S02]  /*2310*/  CS2R R42, SRZ ;  /* 0x00000000002a7805 */ /* 0x000fe4000001ff00 */
[----:B------:R-:W-:Y:S01]  /*2320*/  ISETP.NE.AND P2, PT, R50, RZ, PT ;  /* 0x000000ff3200720c */ /* 0x000fe20003f45270 */
[----:B------:R-:W-:Y:S01]  /*2330*/  IMAD.IADD R112, R28, 0x1, R112 ;  /* 0x000000011c707824 */ /* 0x000fe200078e0270 */
[----:B------:R-:W-:Y:S02]  /*2340*/  ISETP.GT.U32.OR P1, PT, R37, 0x70, !P1 ;  /* 0x000000702500780c */ /* 0x000fe40004f24470 */
[----:B------:R-:W-:-:S02]  /*2350*/  PRMT R13, R13, 0x9910, RZ ;  /* 0x000099100d0d7816 */ /* 0x000fc400000000ff */
[----:B------:R-:W-:Y:S01]  /*2360*/  ISETP.GT.U32.OR P2, PT, R30, 0x70, P2 ;  /* 0x000000701e00780c */ /* 0x000fe20001744470 */
[----:B------:R-:W-:Y:S01]  /*2370*/  IMAD R30, R36, 0x5b1, RZ ;  /* 0x000005b1241e7824 */ /* 0x000fe200078e02ff */
[----:B------:R-:W-:Y:S01]  /*2380*/  ISETP.GT.U32.OR P3, PT, R27, 0x70, P3 ;  /* 0x000000701b00780c */ /* 0x000fe20001f64470 */
[----:B------:R-:W-:Y:S01]  /*2390*/  IMAD R13, R13, 0x3100, RZ ;  /* 0x000031000d0d7824 */ /* 0x000fe200078e02ff */
[----:B------:R-:W-:Y:S02]  /*23a0*/  P2R R122, PR, RZ, 0x2 ;  /* 0x00000002ff7a7803 */ /* 0x000fe40000000000 */
[----:B------:R-:W-:Y:S02]  /*23b0*/  CS2R R36, SRZ ;  /* 0x0000000000247805 */ /* 0x000fe4000001ff00 */
[----:B------:R-:W-:Y:S02]  /*23c0*/  IADD3 R27, PT, PT, R60, R24, RZ ;  /* 0x000000183c1b7210 */ /* 0x000fe40007ffe0ff */
[----:B------:R-:W-:-:S02]  /*23d0*/  ISETP.NE.AND P1, PT, R49, RZ, PT ;  /* 0x000000ff3100720c */ /* 0x000fc40003f25270 */
[----:B------:R-:W-:Y:S01]  /*23e0*/  SHF.R.U32.HI R30, RZ, 0x12, R30 ;  /* 0x00000012ff1e7819 */ /* 0x000fe2000001161e */
[C---:B------:R-:W-:Y:S01]  /*23f0*/  IMAD.IADD R33, R27.reuse, 0x1, R28 ;  /* 0x000000011b217824 */ /* 0x040fe200078e021c */
[----:B------:R-:W-:Y:S01]  /*2400*/  ISETP.GT.U32.OR P1, PT, R32, 0x70, P1 ;  /* 0x000000702000780c */ /* 0x000fe20000f24470 */
[----:B------:R-:W-:Y:S01]  /*2410*/  IMAD.IADD R14, R27, 0x1, R14 ;  /* 0x000000011b0e7824 */ /* 0x000fe200078e020e */
[----:B------:R-:W-:Y:S01]  /*2420*/  LOP3.LUT R24, R13, 0xffff, RZ, 0xc0, !PT ;  /* 0x0000ffff0d187812 */ /* 0x000fe200078ec0ff */
[C---:B------:R-:W-:Y:S01]  /*2430*/  IMAD.IADD R13, R16.reuse, 0x1, R28 ;  /* 0x00000001100d7824 */ /* 0x040fe200078e021c */
[C---:B------:R-:W-:Y:S01]  /*2440*/  ISETP.GT.U32.OR P4, PT, R16.reuse, 0x70, P4 ;  /* 0x000000701000780c */ /* 0x040fe20002784470 */
[----:B------:R-:W-:Y:S01]  /*2450*/  IMAD R14, R15, 0x70, R14 ;  /* 0x000000700f0e7824 */ /* 0x000fe200078e020e */
[----:B------:R-:W-:Y:S01]  /*2460*/  ISETP.GT.U32.OR P0, PT, R16, 0x70, P0 ;  /* 0x000000701000780c */ /* 0x000fe20000704470 */
[----:B------:R-:W-:Y:S01]  /*2470*/  IMAD R16, R30, 0x3100, R33 ;  /* 0x000031001e107824 */ /* 0x000fe200078e0221 */
[----:B------:R-:W-:Y:S01]  /*2480*/  ISETP.GT.U32.OR P1, PT, R27, 0x70, P1 ;  /* 0x000000701b00780c */ /* 0x000fe20000f24470 */
[----:B------:R-:W-:Y:S01]  /*2490*/  IMAD.IADD R24, R24, 0x1, R13 ;  /* 0x0000000118187824 */ /* 0x000fe200078e020d */
[----:B------:R-:W-:Y:S01]  /*24a0*/  SHF.R.U32.HI R55, RZ, 0x13, R55 ;  /* 0x00000013ff377819 */ /* 0x000fe20000011637 */
[----:B------:R-:W-:Y:S01]  /*24b0*/  IMAD R16, R19, 0x70, R16 ;  /* 0x0000007013107824 */ /* 0x000fe200078e0210 */
[----:B------:R-:W-:Y:S01]  /*24c0*/  P2R R123, PR, RZ, 0x2 ;  /* 0x00000002ff7b7803 */ /* 0x000fe20000000000 */
[----:B------:R-:W-:Y:S01]  /*24d0*/  IMAD R15, R21, 0x70, R24 ;  /* 0x00000070150f7824 */ /* 0x000fe200078e0218 */
[----:B------:R-:W-:Y:S01]  /*24e0*/  ISETP.NE.AND P1, PT, R47, RZ, PT ;  /* 0x000000ff2f00720c */ /* 0x000fe20003f25270 */
[----:B------:R-:W-:Y:S01]  /*24f0*/  IMAD R32, R38, 0xb61, RZ ;  /* 0x00000b6126207824 */ /* 0x000fe200078e02ff */
[C---:B------:R-:W-:Y:S01]  /*2500*/  IADD3 R19, PT, PT, R18.reuse, R25, RZ ;  /* 0x0000001912137210 */ /* 0x040fe20007ffe0ff */
[C---:B------:R-:W-:Y:S01]  /*2510*/  IMAD.IADD R21, R18.reuse, 0x1, R31 ;  /* 0x0000000112157824 */ /* 0x040fe200078e021f */
[----:B------:R-:W-:Y:S01]  /*2520*/  ISETP.GT.U32.OR P2, PT, R27, 0x70, P2 ;  /* 0x000000701b00780c */ /* 0x000fe20001744470 */
[C---:B------:R-:W-:Y:S01]  /*2530*/  IMAD.IADD R24, R18.reuse, 0x1, R23 ;  /* 0x0000000112187824 */ /* 0x040fe200078e0217 */
[----:B------:R-:W-:Y:S01]  /*2540*/  PRMT R41, R41, 0x5410, R25 ;  /* 0x0000541029297816 */ /* 0x000fe20000000019 */
[----:B------:R-:W-:Y:S01]  /*2550*/  IMAD.IADD R18, R18, 0x1, R29 ;  /* 0x0000000112127824 */ /* 0x000fe200078e021d */
[----:B------:R-:W-:Y:S01]  /*2560*/  ISETP.GT.U32.OR P1, PT, R19, 0x70, P1 ;  /* 0x000000701300780c */ /* 0x000fe20000f24470 */
[----:B------:R-:W-:Y:S01]  /*2570*/  IMAD.IADD R19, R60, 0x1, R22 ;  /* 0x000000013c137824 */ /* 0x000fe200078e0216 */
[----:B------:R-:W-:Y:S01]  /*2580*/  P2R R76, PR, RZ, 0x10 ;  /* 0x00000010ff4c7803 */ /* 0x000fe20000000000 */
[----:B------:R-:W-:Y:S01]  /*2590*/  IDP.2A.LO.U16.U8 R120, R41, R120, RZ ;  /* 0x0000007829787226 */ /* 0x000fe200000010ff */
[----:B------:R-:W-:Y:S01]  /*25a0*/  PRMT R58, R55, 0x9910, RZ ;  /* 0x00009910373a7816 */ /* 0x000fe200000000ff */
[----:B------:R-:W-:Y:S01]  /*25b0*/  IMAD.MOV.U32 R55, RZ, RZ, R57 ;  /* 0x000000ffff377224 */ /* 0x000fe200078e0039 */
[----:B------:R-:W-:-:S02]  /*25c0*/  ISETP.NE.AND P4, PT, R51, RZ, PT ;  /* 0x000000ff3300720c */ /* 0x000fc40003f85270 */
[----:B------:R-:W-:Y:S02]  /*25d0*/  CS2R R38, SRZ ;  /* 0x0000000000267805 */ /* 0x000fe4000001ff00 */
[----:B------:R-:W-:Y:S01]  /*25e0*/  P2R R74, PR, RZ, 0x4 ;  /* 0x00000004ff4a7803 */ /* 0x000fe20000000000 */
[----:B------:R-:W-:Y:S01]  /*25f0*/  IMAD.MOV.U32 R57, RZ, RZ, R58 ;  /* 0x000000ffff397224 */ /* 0x000fe200078e003a */
[----:B------:R-:W-:Y:S01]  /*2600*/  ISETP.GT.U32.OR P3, PT, R27, 0x70, P3 ;  /* 0x000000701b00780c */ /* 0x000fe20001f64470 */
[--C-:B------:R-:W-:Y:S01]  /*2610*/  IMAD R88, R55, 0x120, R80.reuse ;  /* 0x0000012037587824 */ /* 0x100fe200078e0250 */
[----:B------:R-:W-:Y:S01]  /*2620*/  ISETP.NE.AND P2, PT, R48, RZ, PT ;  /* 0x000000ff3000720c */ /* 0x000fe20003f45270 */
[----:B------:R-:W-:Y:S01]  /*2630*/  IMAD R80, R57, 0x120, R80 ;  /* 0x0000012039507824 */ /* 0x000fe200078e0250 */
[----:B------:R-:W-:Y:S02]  /*2640*/  PRMT R23, R41, 0x5410, R23 ;  /* 0x0000541029177816 */ /* 0x000fe40000000017 */
[----:B------:R-:W-:-:S02]  /*2650*/  CS2R R46, SRZ ;  /* 0x00000000002e7805 */ /* 0x000fc4000001ff00 */
[----:B------:R-:W-:Y:S02]  /*2660*/  SHF.R.U32.HI R32, RZ, 0x13, R32 ;  /* 0x00000013ff207819 */ /* 0x000fe40000011620 */
[----:B------:R-:W-:Y:S02]  /*2670*/  CS2R R48, SRZ ;  /* 0x0000000000307805 */ /* 0x000fe4000001ff00 */
[----:B------:R-:W-:Y:S01]  /*2680*/  ISETP.GT.U32.OR P4, PT, R21, 0x70, P4 ;  /* 0x000000701500780c */ /* 0x000fe20002784470 */
[----:B------:R-:W-:Y:S01]  /*2690*/  IMAD.IADD R21, R60, 0x1, R20 ;  /* 0x000000013c157824 */ /* 0x000fe200078e0214 */
[----:B------:R-:W-:Y:S01]  /*26a0*/  ISETP.GT.U32.OR P1, PT, R19, 0x70, P1 ;  /* 0x000000701300780c */ /* 0x000fe20000f24470 */
[----:B------:R-:W-:Y:S01]  /*26b0*/  IDP.2A.LO.U16.U8 R116, R23, R116, RZ ;  /* 0x0000007417747226 */ /* 0x000fe200000010ff */
[----:B------:R-:W-:Y:S01]  /*26c0*/  P2R R75, PR, RZ, 0x8 ;  /* 0x00000008ff4b7803 */ /* 0x000fe20000000000 */
[----:B------:R-:W-:Y:S01]  /*26d0*/  IMAD R32, R32, 0x3100, R33 ;  /* 0x0000310020207824 */ /* 0x000fe200078e0221 */
[----:B------:R-:W-:-:S02]  /*26e0*/  ISETP.GT.U32.OR P2, PT, R24, 0x70, P2 ;  /* 0x000000701800780c */ /* 0x000fc40001744470 */
[----:B------:R-:W-:Y:S02]  /*26f0*/  CS2R R24, SRZ ;  /* 0x0000000000187805 */ /* 0x000fe4000001ff00 */
[----:B------:R-:W-:Y:S01]  /*2700*/  ISETP.NE.AND P3, PT, R34, RZ, PT ;  /* 0x000000ff2200720c */ /* 0x000fe20003f65270 */
[----:B------:R-:W-:Y:S01]  /*2710*/  IMAD R17, R17, 0x70, R32 ;  /* 0x0000007011117824 */ /* 0x000fe200078e0220 */
[C---:B------:R-:W-:Y:S02]  /*2720*/  PRMT R31, R41.reuse, 0x5410, R31 ;  /* 0x00005410291f7816 */ /* 0x040fe4000000001f */
[----:B------:R-:W-:Y:S02]  /*2730*/  CS2R R32, SRZ ;  /* 0x0000000000207805 */ /* 0x000fe4000001ff00 */
[----:B------:R-:W-:Y:S02]  /*2740*/  PRMT R29, R41, 0x5410, R29 ;  /* 0x00005410291d7816 */ /* 0x000fe4000000001d */
[----:B------:R-:W-:-:S02]  /*2750*/  CS2R R34, SRZ ;  /* 0x0000000000227805 */ /* 0x000fc4000001ff00 */
[----:B------:R-:W-:Y:S01]  /*2760*/  IADD3 R23, PT, PT, R60, R26, RZ ;  /* 0x0000001a3c177210 */ /* 0x000fe20007ffe0ff */
[----:B------:R-:W-:Y:S01]  /*2770*/  IDP.2A.LO.U16.U8 R118, R31, R118, RZ ;  /* 0x000000761f767226 */ /* 0x000fe200000010ff */
[----:B------:R-:W-:Y:S01]  /*2780*/  P2R R124, PR, RZ, 0x2 ;  /* 0x00000002ff7c7803 */ /* 0x000fe20000000000 */
[----:B------:R-:W-:Y:S01]  /*2790*/  IDP.2A.LO.U16.U8 R114, R29, R114, RZ ;  /* 0x000000721d727226 */ /* 0x000fe200000010ff */
[----:B------:R-:W-:Y:S01]  /*27a0*/  ISETP.GT.U32.OR P5, PT, R18, 0x70, P5 ;  /* 0x000000701200780c */ /* 0x000fe20002fa4470 */
[C---:B------:R-:W-:Y:S01]  /*27b0*/  IMAD.IADD R18, R28.reuse, 0x1, R19 ;  /* 0x000000011c127824 */ /* 0x040fe200078e0213 */
[----:B------:R-:W-:Y:S01]  /*27c0*/  ISETP.GT.U32.OR P1, PT, R19, 0x70, P2 ;  /* 0x000000701300780c */ /* 0x000fe20001724470 */
[C---:B------:R-:W-:Y:S01]  /*27d0*/  IMAD.IADD R19, R28.reuse, 0x1, R21 ;  /* 0x000000011c137824 */ /* 0x040fe200078e0215 */
[C---:B------:R-:W-:Y:S01]  /*27e0*/  ISETP.GT.U32.OR P2, PT, R21.reuse, 0x70, P3 ;  /* 0x000000701500780c */ /* 0x040fe20001f44470 */
[----:B------:R-:W-:Y:S01]  /*27f0*/  IMAD.IADD R20, R28, 0x1, R23 ;  /* 0x000000011c147824 */ /* 0x000fe200078e0217 */
[----:B------:R-:W-:Y:S01]  /*2800*/  ISETP.GT.U32.OR P3, PT, R21, 0x70, P6 ;  /* 0x000000701500780c */ /* 0x000fe20003764470 */
[----:B------:R-:W-:Y:S01]  /*2810*/  HFMA2 R21, -RZ, RZ, 0, 0 ;  /* 0x00000000ff157431 */ /* 0x000fe200000001ff */
[----:B------:R-:W-:-:S02]  /*2820*/  ISETP.GT.U32.OR P4, PT, R23, 0x70, P4 ;  /* 0x000000701700780c */ /* 0x000fc40002784470 */
[----:B------:R-:W-:Y:S02]  /*2830*/  CS2R R26, SRZ ;  /* 0x00000000001a7805 */ /* 0x000fe4000001ff00 */
[----:B------:R-:W-:Y:S02]  /*2840*/  ISETP.GT.U32.OR P5, PT, R23, 0x70, P5 ;  /* 0x000000701700780c */ /* 0x000fe40002fa4470 */
[----:B------:R-:W-:Y:S02]  /*2850*/  CS2R R22, SRZ ;  /* 0x0000000000167805 */ /* 0x000fe4000001ff00 */
[----:B------:R-:W-:Y:S02]  /*2860*/  CS2R R28, SRZ ;  /* 0x00000000001c7805 */ /* 0x000fe4000001ff00 */
[----:B------:R-:W-:Y:S02]  /*2870*/  CS2R R30, SRZ ;  /* 0x00000000001e7805 */ /* 0x000fe4000001ff00 */
[----:B------:R-:W-:-:S02]  /*2880*/  CS2R R40, SRZ ;  /* 0x0000000000287805 */ /* 0x000fc4000001ff00 */
[----:B------:R-:W-:Y:S02]  /*2890*/  CS2R R50, SRZ ;  /* 0x0000000000327805 */ /* 0x000fe4000001ff00 */
[----:B------:R-:W-:Y:S02]  /*28a0*/  LOP3.LUT R110, R110, 0xffff, RZ, 0xc0, !PT ;  /* 0x0000ffff6e6e7812 */ /* 0x000fe400078ec0ff */
[----:B------:R-:W-:Y:S02]  /*28b0*/  LOP3.LUT R102, R102, 0xffff, RZ, 0xc0, !PT ;  /* 0x0000ffff66667812 */ /* 0x000fe400078ec0ff */
[----:B------:R-:W-:Y:S02]  /*28c0*/  LOP3.LUT R109, R109, 0xffff, RZ, 0xc0, !PT ;  /* 0x0000ffff6d6d7812 */ /* 0x000fe400078ec0ff */
[----:B------:R-:W-:Y:S02]  /*28d0*/  LOP3.LUT R100, R100, 0xffff, RZ, 0xc0, !PT ;  /* 0x0000ffff64647812 */ /* 0x000fe400078ec0ff */
[----:B------:R-:W-:-:S02]  /*28e0*/  LOP3.LUT R108, R108, 0xffff, RZ, 0xc0, !PT ;  /* 0x0000ffff6c6c7812 */ /* 0x000fc400078ec0ff */
[----:B------:R-:W-:Y:S02]  /*28f0*/  LOP3.LUT R106, R106, 0xffff, RZ, 0xc0, !PT ;  /* 0x0000ffff6a6a7812 */ /* 0x000fe400078ec0ff */
        /* <DEDUP_REMOVED lines=17> */
[----:B0-2---:R-:W-:-:S07]  /*2a10*/  LOP3.LUT R53, R53, 0xffff, RZ, 0xc0, !PT ;  /* 0x0000ffff35357812 */ /* 0x005fce00078ec0ff */
.L_x_7:
[----:B------:R-:W-:Y:S01]  /*2a20*/  P2R R68, PR, RZ, 0x2 ;  /* 0x00000002ff447803 */ /* 0x000fe20000000000 */
[----:B------:R-:W0:Y:S01]  /*2a30*/  @!P2 LDC.64 R60, c[0x0][0x380] ;  /* 0x0000e000ff3cab82 */ /* 0x000e220000000a00 */
[----:B------:R-:W-:Y:S01]  /*2a40*/  ISETP.NE.AND P1, PT, R124, RZ, PT ;  /* 0x000000ff7c00720c */ /* 0x000fe20003f25270 */
[C---:B------:R-:W-:Y:S01]  /*2a50*/  @!P2 IMAD R71, R77.reuse, 0x31000, R19 ;  /* 0x000310004d47a824 */ /* 0x040fe200078e0213 */
[----:B------:R-:W-:Y:S01]  /*2a60*/  P2R R72, PR, RZ, 0x20 ;  /* 0x00000020ff487803 */ /* 0x000fe20000000000 */
[----:B------:R-:W-:Y:S01]  /*2a70*/  @!P4 IMAD R73, R77, 0x31000, R20 ;  /* 0x000310004d49c824 */ /* 0x000fe200078e0214 */
[----:B------:R-:W-:Y:S01]  /*2a80*/  ISETP.NE.AND P5, PT, R76, RZ, PT ;  /* 0x000000ff4c00720c */ /* 0x000fe20003fa5270 */
[----:B------:R-:W-:Y:S01]  /*2a90*/  @!P2 IMAD.IADD R71, R0, 0x1, R71 ;  /* 0x000000010047a824 */ /* 0x000fe200078e0247 */
[----:B------:R-:W-:Y:S01]  /*2aa0*/  P2R R70, PR, RZ, 0x8 ;  /* 0x00000008ff467803 */ /* 0x000fe20000000000 */
[----:B------:R-:W1:Y:S01]  /*2ab0*/  @!P4 LDC.64 R62, c[0x0][0x380] ;  /* 0x0000e000ff3ecb82 */ /* 0x000e620000000a00 */
[----:B------:R-:W-:Y:S01]  /*2ac0*/  ISETP.NE.AND P3, PT, R75, RZ, PT ;  /* 0x000000ff4b00720c */ /* 0x000fe20003f65270 */
[----:B------:R-:W-:Y:S01]  /*2ad0*/  @!P4 IMAD.IADD R73, R118, 0x1, R73 ;  /* 0x000000017649c824 */ /* 0x000fe200078e0249 */
[----:B------:R-:W-:Y:S01]  /*2ae0*/  P2R R66, PR, RZ, 0x1 ;  /* 0x00000001ff427803 */ /* 0x000fe20000000000 */
[----:B------:R-:W-:Y:S01]  /*2af0*/  IMAD.MOV.U32 R85, RZ, RZ, RZ ;  /* 0x000000ffff557224 */ /* 0x000fe200078e00ff */
[----:B------:R-:W-:Y:S01]  /*2b00*/  ISETP.NE.AND P0, PT, R74, RZ, PT ;  /* 0x000000ff4a00720c */ /* 0x000fe20003f05270 */
[----:B------:R-:W-:Y:S01]  /*2b10*/  @!P1 IMAD R55, R77, 0x31000, R18 ;  /* 0x000310004d379824 */ /* 0x000fe200078e0212 */
[----:B------:R-:W-:Y:S01]  /*2b20*/  ISETP.NE.AND P6, PT, R123, RZ, PT ;  /* 0x000000ff7b00720c */ /* 0x000fe20003fc5270 */
[----:B------:R-:W2:Y:S02]  /*2b30*/  @!P1 LDC.64 R64, c[0x0][0x380] ;  /* 0x0000e000ff409b82 */ /* 0x000ea40000000a00 */
[----:B------:R-:W-:Y:S01]  /*2b40*/  @!P1 IMAD.IADD R55, R120, 0x1, R55 ;  /* 0x0000000178379824 */ /* 0x000fe200078e0237 */
[----:B------:R-:W-:Y:S01]  /*2b50*/  P2R R99, PR, RZ, 0x4 ;  /* 0x00000004ff637803 */ /* 0x000fe20000000000 */
[----:B------:R-:W-:-:S02]  /*2b60*/  @!P5 IMAD R69, R77, 0x31000, R15 ;  /* 0x000310004d45d824 */ /* 0x000fc400078e020f */
[----:B------:R-:W-:Y:S02]  /*2b70*/  @!P3 IMAD R67, R77, 0x31000, R14 ;  /* 0x000310004d43b824 */ /* 0x000fe400078e020e */
[----:B------:R-:W3:Y:S08]  /*2b80*/  @!P5 LDC.64 R58, c[0x0][0x380] ;  /* 0x0000e000ff3adb82 */ /* 0x000ef00000000a00 */
[----:B------:R-:W4:Y:S01]  /*2b90*/  @!P3 LDC.64 R56, c[0x0][0x380] ;  /* 0x0000e000ff38bb82 */ /* 0x000f220000000a00 */
[----:B0-----:R-:W-:Y:S01]  /*2ba0*/  @!P2 IMAD.WIDE.U32 R60, R71, 0x4, R60 ;  /* 0x00000004473ca825 */ /* 0x001fe200078e003c */
[----:B------:R-:W-:-:S03]  /*2bb0*/  ISETP.NE.AND P2, PT, R76, RZ, PT ;  /* 0x000000ff4c00720c */ /* 0x000fc60003f45270 */
[----:B--2---:R-:W-:-:S03]  /*2bc0*/  @!P1 IMAD.WIDE.U32 R64, R55, 0x4, R64 ;  /* 0x0000000437409825 */ /* 0x004fc600078e0040 */
[----:B------:R-:W0:Y:S01]  /*2bd0*/  @!P0 LDC.64 R54, c[0x0][0x380] ;  /* 0x0000e000ff368b82 */ /* 0x000e220000000a00 */
[----:B------:R-:W-:Y:S02]  /*2be0*/  P2R R95, PR, RZ, 0x4 ;  /* 0x00000004ff5f7803 */ /* 0x000fe40000000000 */
[----:B------:R-:W-:Y:S01]  /*2bf0*/  ISETP.NE.AND P2, PT, R75, RZ, PT ;  /* 0x000000ff4b00720c */ /* 0x000fe20003f45270 */
[----:B-1----:R-:W-:Y:S01]  /*2c00*/  @!P4 IMAD.WIDE.U32 R62, R73, 0x4, R62 ;  /* 0x00000004493ec825 */ /* 0x002fe200078e003e */
[----:B------:R-:W-:Y:S01]  /*2c10*/  P2R R111, PR, RZ, 0x40 ;  /* 0x00000040ff6f7803 */ /* 0x000fe20000000000 */
[----:B------:R1:W2:Y:S02]  /*2c20*/  @!P1 LDG.E.CONSTANT R85, desc[UR8][R64.64] ;  /* 0x0000000840559981 */ /* 0x0002a4000c1e9900 */
[----:B---3--:R-:W-:Y:S01]  /*2c30*/  @!P5 IMAD.WIDE.U32 R58, R69, 0x4, R58 ;  /* 0x00000004453ad825 */ /* 0x008fe200078e003a */
[----:B------:R-:W-:Y:S02]  /*2c40*/  ISETP.NE.AND P5, PT, R72, RZ, PT ;  /* 0x000000ff4800720c */ /* 0x000fe40003fa5270 */
[----:B------:R-:W3:Y:S01]  /*2c50*/  @!P6 LDC.64 R72, c[0x0][0x380] ;  /* 0x0000e000ff48eb82 */ /* 0x000ee20000000a00 */
[----:B------:R-:W-:-:S02]  /*2c60*/  ISETP.NE.AND P6, PT, R74, RZ, PT ;  /* 0x000000ff4a00720c */ /* 0x000fc40003fc5270 */
[----:B------:R-:W-:Y:S01]  /*2c70*/  MOV R87, RZ ;  /* 0x000000ff00577202 */ /* 0x000fe20000000f00 */
[----:B----4-:R-:W-:Y:S01]  /*2c80*/  @!P3 IMAD.WIDE R56, R67, 0x4, R56 ;  /* 0x000000044338b825 */ /* 0x010fe200078e0238 */
[----:B------:R-:W-:Y:S02]  /*2c90*/  ISETP.NE.AND P1, PT, R68, RZ, PT ;  /* 0x000000ff4400720c */ /* 0x000fe40003f25270 */
[----:B------:R-:W-:Y:S02]  /*2ca0*/  ISETP.NE.AND P3, PT, R70, RZ, PT ;  /* 0x000000ff4600720c */ /* 0x000fe40003f65270 */
[----:B------:R-:W-:Y:S01]  /*2cb0*/  ISETP.NE.AND P0, PT, R66, RZ, PT ;  /* 0x000000ff4200720c */ /* 0x000fe20003f05270 */
[----:B------:R4:W5:Y:S01]  /*2cc0*/  @!P2 LDG.E.CONSTANT R87, desc[UR8][R56.64] ;  /* 0x000000083857a981 */ /* 0x000962000c1e9900 */
[----:B------:R-:W-:Y:S01]  /*2cd0*/  ISETP.NE.AND P2, PT, R95, RZ, PT ;  /* 0x000000ff5f00720c */ /* 0x000fe20003f45270 */
[----:B------:R-:W-:Y:S01]  /*2ce0*/  IMAD.MOV.U32 R89, RZ, RZ, RZ ;  /* 0x000000ffff597224 */ /* 0x000fe200078e00ff */
[----:B------:R-:W3:Y:S01]  /*2cf0*/  @!P5 LDC.64 R70, c[0x0][0x380] ;  /* 0x0000e000ff46db82 */ /* 0x000ee20000000a00 */
[----:B------:R-:W-:-:S04]  /*2d00*/  @!P6 IMAD R95, R77, 0x31000, R16 ;  /* 0x000310004d5fe824 */ /* 0x000fc800078e0210 */
[----:B0-----:R-:W-:-:S03]  /*2d10*/  @!P6 IMAD.WIDE.U32 R54, R95, 0x4, R54 ;  /* 0x000000045f36e825 */ /* 0x001fc600078e0036 */
[----:B------:R-:W0:Y:S01]  /*2d20*/  @!P1 LDC.64 R66, c[0x0][0x380] ;  /* 0x0000e000ff429b82 */ /* 0x000e220000000a00 */
[----:B------:R-:W-:Y:S02]  /*2d30*/  IMAD.MOV.U32 R95, RZ, RZ, RZ ;  /* 0x000000ffff5f7224 */ /* 0x000fe400078e00ff */
[----:B------:R4:W5:Y:S05]  /*2d40*/  @!P2 LDG.E.CONSTANT R89, desc[UR8][R58.64] ;  /* 0x000000083a59a981 */ /* 0x00096a000c1e9900 */
[----:B------:R-:W3:Y:S01]  /*2d50*/  @!P3 LDC.64 R68, c[0x0][0x380] ;  /* 0x0000e000ff44bb82 */ /* 0x000ee20000000a00 */
[----:B------:R-:W-:Y:S01]  /*2d60*/  ISETP.NE.AND P2, PT, R99, RZ, PT ;  /* 0x000000ff6300720c */ /* 0x000fe20003f45270 */
[----:B------:R-:W5:Y:S01]  /*2d70*/  @!P6 LDG.E.CONSTANT R95, desc[UR8][R54.64] ;  /* 0x00000008365fe981 */ /* 0x000f62000c1e9900 */
[----:B------:R-:W-:-:S05]  /*2d80*/  ISETP.NE.AND P6, PT, R111, RZ, PT ;  /* 0x000000ff6f00720c */ /* 0x000fca0003fc5270 */
[----:B-1----:R-:W1:Y:S01]  /*2d90*/  @!P0 LDC.64 R64, c[0x0][0x380] ;  /* 0x0000e000ff408b82 */ /* 0x002e620000000a00 */
[----:B------:R-:W-:Y:S02]  /*2da0*/  IMAD.MOV.U32 R91, RZ, RZ, RZ ;  /* 0x000000ffff5b7224 */ /* 0x000fe400078e00ff */
[----:B------:R-:W-:Y:S02]  /*2db0*/  IMAD.MOV.U32 R93, RZ, RZ, RZ ;  /* 0x000000ffff5d7224 */ /* 0x000fe400078e00ff */
[C---:B------:R-:W-:Y:S02]  /*2dc0*/  @!P1 IMAD R101, R77.reuse, 0x31000, R18 ;  /* 0x000310004d659824 */ /* 0x040fe400078e0212 */
[C---:B------:R-:W-:Y:S01]  /*2dd0*/  @!P3 IMAD R105, R77.reuse, 0x31000, R19 ;  /* 0x000310004d69b824 */ /* 0x040fe200078e0213 */
[----:B------:R4:W5:Y:S01]  /*2de0*/  @!P2 LDG.E.CONSTANT R91, desc[UR8][R60.64] ;  /* 0x000000083c5ba981 */ /* 0x000962000c1e9900 */
[C---:B------:R-:W-:Y:S01]  /*2df0*/  @!P5 IMAD R107, R77.reuse, 0x31000, R20 ;  /* 0x000310004d6bd824 */ /* 0x040fe200078e0214 */
[----:B----4-:R-:W-:Y:S01]  /*2e00*/  @!P1 IADD3 R57, PT, PT, R116, R101, RZ ;  /* 0x0000006574399210 */ /* 0x010fe20007ffe0ff */
[----:B------:R-:W-:Y:S01]  /*2e10*/  @!P0 IMAD R99, R77, 0x31000, R13 ;  /* 0x000310004d638824 */ /* 0x000fe200078e020d */
[----:B------:R4:W5:Y:S01]  /*2e20*/  @!P4 LDG.E.CONSTANT R93, desc[UR8][R62.64] ;  /* 0x000000083e5dc981 */ /* 0x000962000c1e9900 */
[----:B------:R-:W-:-:S02]  /*2e30*/  @!P3 IMAD.IADD R59, R3, 0x1, R105 ;  /* 0x00000001033bb824 */ /* 0x000fc400078e0269 */
[----:B------:R-:W-:Y:S02]  /*2e40*/  @!P0 IMAD.IADD R99, R2, 0x1, R99 ;  /* 0x0000000102638824 */ /* 0x000fe400078e0263 */
[----:B------:R-:W-:Y:S02]  /*2e50*/  @!P5 IMAD.IADD R61, R114, 0x1, R107 ;  /* 0x00000001723dd824 */ /* 0x000fe400078e026b */
[----:B----4-:R-:W-:Y:S02]  /*2e60*/  @!P6 IMAD R63, R77, 0x31000, R17 ;  /* 0x000310004d3fe824 */ /* 0x010fe400078e0211 */
[----:B0-----:R-:W-:-:S04]  /*2e70*/  @!P1 IMAD.WIDE.U32 R66, R57, 0x4, R66 ;  /* 0x0000000439429825 */ /* 0x001fc800078e0042 */
[----:B---3--:R-:W-:-:S04]  /*2e80*/  @!P3 IMAD.WIDE.U32 R68, R59, 0x4, R68 ;  /* 0x000000043b44b825 */ /* 0x008fc800078e0044 */
[----:B------:R-:W-:Y:S01]  /*2e90*/  @!P5 IMAD.WIDE.U32 R70, R61, 0x4, R70 ;  /* 0x000000043d46d825 */ /* 0x000fe200078e0046 */
[----:B------:R-:W-:-:S03]  /*2ea0*/  MOV R61, RZ ;  /* 0x000000ff003d7202 */ /* 0x000fc60000000f00 */
[----:B------:R-:W-:-:S03]  /*2eb0*/  @!P6 IMAD.WIDE.U32 R72, R63, 0x4, R72 ;  /* 0x000000043f48e825 */ /* 0x000fc600078e0048 */
[----:B------:R-:W3:Y:S01]  /*2ec0*/  @!P5 LDG.E.CONSTANT R61, desc[UR8][R70.64] ;  /* 0x00000008463dd981 */ /* 0x000ee2000c1e9900 */
[----:B------:R-:W-:Y:S02]  /*2ed0*/  IMAD.MOV.U32 R57, RZ, RZ, RZ ;  /* 0x000000ffff397224 */ /* 0x000fe400078e00ff */
[----:B------:R-:W-:Y:S02]  /*2ee0*/  IMAD.MOV.U32 R55, RZ, RZ, RZ ;  /* 0x000000ffff377224 */ /* 0x000fe400078e00ff */
[----:B------:R-:W-:Y:S02]  /*2ef0*/  IMAD.MOV.U32 R59, RZ, RZ, RZ ;  /* 0x000000ffff3b7224 */ /* 0x000fe400078e00ff */
[----:B------:R-:W-:Y:S02]  /*2f00*/  IMAD.MOV.U32 R63, RZ, RZ, RZ ;  /* 0x000000ffff3f7224 */ /* 0x000fe400078e00ff */
[----:B-1----:R-:W-:Y:S01]  /*2f10*/  @!P0 IMAD.WIDE.U32 R64, R99, 0x4, R64 ;  /* 0x0000000463408825 */ /* 0x002fe200078e0040 */
[----:B------:R-:W4:Y:S04]  /*2f20*/  @!P1 LDG.E.CONSTANT R55, desc[UR8][R66.64] ;  /* 0x0000000842379981 */ /* 0x000f28000c1e9900 */
[----:B------:R-:W4:Y:S04]  /*2f30*/  @!P0 LDG.E.CONSTANT R57, desc[UR8][R64.64] ;  /* 0x0000000840398981 */ /* 0x000f28000c1e9900 */
[----:B------:R-:W4:Y:S04]  /*2f40*/  @!P3 LDG.E.CONSTANT R59, desc[UR8][R68.64] ;  /* 0x00000008443bb981 */ /* 0x000f28000c1e9900 */
[----:B------:R-:W4:Y:S01]  /*2f50*/  @!P6 LDG.E.CONSTANT R63, desc[UR8][R72.64] ;  /* 0x00000008483fe981 */ /* 0x000f22000c1e9900 */
[----:B------:R-:W0:Y:S01]  /*2f60*/  S2UR UR5, SR_CgaCtaId ;  /* 0x00000000000579c3 */ /* 0x000e220000008800 */
[----:B------:R-:W1:Y:S01]  /*2f70*/  S2R R113, SR_TID.X ;  /* 0x0000000000717919 */ /* 0x000e620000002100 */
[----:B------:R-:W-:-:S02]  /*2f80*/  UMOV UR4, 0x400 ;  /* 0x0000040000047882 */ /* 0x000fc40000000000 */
[----:B0-----:R-:W-:-:S06]  /*2f90*/  ULEA UR6, UR5, UR4, 0x18 ;  /* 0x0000000405067291 */ /* 0x001fcc000f8ec0ff */
[C---:B-1----:R-:W-:Y:S01]  /*2fa0*/  LEA R56, R113.reuse, UR6, 0x2 ;  /* 0x0000000671387c11 */ /* 0x042fe2000f8e10ff */
[----:B------:R-:W-:Y:S01]  /*2fb0*/  BAR.SYNC.DEFER_BLOCKING 0x0 ;  /* 0x0000000000007b1d */ /* 0x000fe20000010000 */
[----:B------:R-:W-:Y:S01]  /*2fc0*/  ISETP.GT.U32.AND P6, PT, R113, 0x3f, PT ;  /* 0x0000003f7100780c */ /* 0x000fe20003fc4070 */
[----:B------:R-:W-:-:S04]  /*2fd0*/  UPLOP3.LUT UP1, UPT, UPT, UPT, UP0, 0x80, 0x8 ;  /* 0x000000000008789c */ /* 0x000fc80003f2f000 */
[----:B------:R-:W-:Y:S01]  /*2fe0*/  BSSY.RECONVERGENT B0, `(.L_x_0) ;  /* 0x0000018000007945 */ /* 0x000fe20003800200 */
[----:B--2---:R0:W-:Y:S04]  /*2ff0*/  STS [R56+0x800], R85 ;  /* 0x0008005538007388 */ /* 0x0041e80000000800 */
[----:B-----5:R0:W-:Y:S04]  /*3000*/  STS [R56], R87 ;  /* 0x0000005738007388 */ /* 0x0201e80000000800 */
[----:B------:R0:W-:Y:S04]  /*3010*/  STS [R56+0x400], R89 ;  /* 0x0004005938007388 */ /* 0x0001e80000000800 */
[----:B------:R0:W-:Y:S04]  /*3020*/  STS [R56+0x1400], R95 ;  /* 0x0014005f38007388 */ /* 0x0001e80000000800 */
[----:B------:R0:W-:Y:S04]  /*3030*/  STS [R56+0xc00], R91 ;  /* 0x000c005b38007388 */ /* 0x0001e80000000800 */
[----:B------:R0:W-:Y:S04]  /*3040*/  STS [R56+0x1000], R93 ;  /* 0x0010005d38007388 */ /* 0x0001e80000000800 */
[----:B---3--:R0:W-:Y:S04]  /*3050*/  STS [R56+0x2400], R61 ;  /* 0x0024003d38007388 */ /* 0x0081e80000000800 */
[----:B----4-:R0:W-:Y:S04]  /*3060*/  STS [R56+0x1c00], R55 ;  /* 0x001c003738007388 */ /* 0x0101e80000000800 */
[----:B------:R0:W-:Y:S04]  /*3070*/  STS [R56+0x1800], R57 ;  /* 0x0018003938007388 */ /* 0x0001e80000000800 */
[----:B------:R0:W-:Y:S04]  /*3080*/  STS [R56+0x2000], R59 ;  /* 0x0020003b38007388 */ /* 0x0001e80000000800 */
[----:B------:R0:W-:Y:S01]  /*3090*/  STS [R56+0x2800], R63 ;  /* 0x0028003f38007388 */ /* 0x0001e20000000800 */
[----:B------:R-:W-:Y:S05]  /*30a0*/  @P6 BRA `(.L_x_1) ;  /* 0x00000000002c6947 */ /* 0x000fea0003800000 */
[----:B------:R-:W-:Y:S01]  /*30b0*/  ISETP.NE.AND P6, PT, R122, RZ, PT ;  /* 0x000000ff7a00720c */ /* 0x000fe20003fc5270 */
[----:B------:R-:W-:Y:S01]  /*30c0*/  BSSY.RECONVERGENT B1, `(.L_x_2) ;  /* 0x0000008000017945 */ /* 0x000fe20003800200 */
[----:B0-----:R-:W-:-:S11]  /*30d0*/  IMAD.MOV.U32 R55, RZ, RZ, RZ ;  /* 0x000000ffff377224 */ /* 0x001fd600078e00ff */
[----:B------:R-:W-:Y:S05]  /*30e0*/  @P6 BRA `(.L_x_3) ;  /* 0x0000000000146947 */ /* 0x000fea0003800000 */
[----:B------:R-:W0:Y:S01]  /*30f0*/  LDC.64 R54, c[0x0][0x380] ;  /* 0x0000e000ff367b82 */ /* 0x000e220000000a00 */
[----:B------:R-:W-:-:S04]  /*3100*/  IMAD R57, R77, 0x31000, R112 ;  /* 0x000310004d397824 */ /* 0x000fc800078e0270 */
[----:B------:R-:W-:-:S04]  /*3110*/  IMAD.IADD R57, R4, 0x1, R57 ;  /* 0x0000000104397824 */ /* 0x000fc800078e0239 */
[----:B0-----:R-:W-:-:S06]  /*3120*/  IMAD.WIDE.U32 R54, R57, 0x4, R54 ;  /* 0x0000000439367825 */ /* 0x001fcc00078e0036 */
[----:B------:R0:W5:Y:S02]  /*3130*/  LDG.E.CONSTANT R55, desc[UR8][R54.64] ;  /* 0x0000000836377981 */ /* 0x000164000c1e9900 */
.L_x_3:
[----:B------:R-:W-:Y:S05]  /*3140*/  BSYNC.RECONVERGENT B1 ;  /* 0x0000000000017941 */ /* 0x000fea0003800200 */
.L_x_2:
[----:B-----5:R1:W-:Y:S02]  /*3150*/  STS [R56+0x2c00], R55 ;  /* 0x002c003738007388 */ /* 0x0203e40000000800 */
.L_x_1:
[----:B------:R-:W-:Y:S05]  /*3160*/  BSYNC.RECONVERGENT B0 ;  /* 0x0000000000007941 */ /* 0x000fea0003800200 */
.L_x_0:
[C---:B0-----:R-:W-:Y:S01]  /*3170*/  VIADD R54, R113.reuse, 0xffffff70 ;  /* 0xffffff7071367836 */ /* 0x041fe20000000000 */
[----:B------:R-:W-:Y:S01]  /*3180*/  ISETP.GE.U32.AND P6, PT, R113, 0x90, PT ;  /* 0x000000907100780c */ /* 0x000fe20003fc6070 */
[C---:B------:R-:W-:Y:S02]  /*3190*/  IMAD R57, R77.reuse, 0x90, R110 ;  /* 0x000000904d397824 */ /* 0x040fe400078e026e */
[----:B------:R-:W-:Y:S01]  /*31a0*/  IMAD R59, R77, 0x90, R109 ;  /* 0x000000904d3b7824 */ /* 0x000fe200078e026d */
[----:B------:R-:W-:Y:S01]  /*31b0*/  SEL R69, R113, R54, !P6 ;  /* 0x0000003671457207 */ /* 0x000fe20007000000 */
[----:B------:R-:W-:Y:S01]  /*31c0*/  IMAD R63, R77, 0x90, R5 ;  /* 0x000000904d3f7824 */ /* 0x000fe200078e0205 */
[----:B-1----:R-:W0:Y:S01]  /*31d0*/  LDC.64 R54, c[0x0][0x388] ;  /* 0x0000e200ff367b82 */ /* 0x002e220000000a00 */
[----:B------:R-:W-:Y:S01]  /*31e0*/  ISETP.GT.U32.AND P6, PT, R113, 0x8f, PT ;  /* 0x0000008f7100780c */ /* 0x000fe20003fc4070 */
[C---:B------:R-:W-:Y:S02]  /*31f0*/  IMAD R65, R77.reuse, 0x90, R106 ;  /* 0x000000904d417824 */ /* 0x040fe400078e026a */
[C---:B------:R-:W-:Y:S01]  /*3200*/  IMAD R61, R77.reuse, 0x90, R108 ;  /* 0x000000904d3d7824 */ /* 0x040fe200078e026c */
[----:B------:R-:W-:Y:S01]  /*3210*/  SEL R64, RZ, 0x120, !P6 ;  /* 0x00000120ff407807 */ /* 0x000fe20007000000 */
[----:B------:R-:W-:-:S02]  /*3220*/  IMAD R71, R77, 0x90, R104 ;  /* 0x000000904d477824 */ /* 0x000fc400078e0268 */
[----:B------:R-:W-:Y:S02]  /*3230*/  IMAD R87, R77, 0x90, R102 ;  /* 0x000000904d577824 */ /* 0x000fe400078e0266 */
[----:B------:R-:W-:Y:S02]  /*3240*/  IMAD.IADD R69, R69, 0x1, R64 ;  /* 0x0000000145457824 */ /* 0x000fe400078e0240 */
[C---:B------:R-:W-:Y:S02]  /*3250*/  IMAD R85, R77.reuse, 0x90, R9 ;  /* 0x000000904d557824 */ /* 0x040fe400078e0209 */
[----:B------:R-:W-:Y:S02]  /*3260*/  IMAD R89, R77, 0x90, R100 ;  /* 0x000000904d597824 */ /* 0x000fe400078e0264 */
[----:B0-----:R-:W-:-:S04]  /*3270*/  IMAD.WIDE.U32 R56, R57, 0x4, R54 ;  /* 0x0000000439387825 */ /* 0x001fc800078e0036 */
[--C-:B------:R-:W-:Y:S01]  /*3280*/  IMAD.WIDE.U32 R58, R59, 0x4, R54.reuse ;  /* 0x000000043b3a7825 */ /* 0x100fe200078e0036 */
[----:B------:R0:W2:Y:S03]  /*3290*/  LDG.E.CONSTANT R66, desc[UR8][R56.64] ;  /* 0x0000000838427981 */ /* 0x0000a6000c1e9900 */
[--C-:B------:R-:W-:Y:S01]  /*32a0*/  IMAD.WIDE.U32 R62, R63, 0x4, R54.reuse ;  /* 0x000000043f3e7825 */ /* 0x100fe200078e0036 */
[----:B------:R1:W3:Y:S03]  /*32b0*/  LDG.E.CONSTANT R67, desc[UR8][R58.64] ;  /* 0x000000083a437981 */ /* 0x0002e6000c1e9900 */
[--C-:B------:R-:W-:Y:S01]  /*32c0*/  IMAD.WIDE.U32 R60, R61, 0x4, R54.reuse ;  /* 0x000000043d3c7825 */ /* 0x100fe200078e0036 */
[----:B------:R4:W5:Y:S03]  /*32d0*/  LDG.E.CONSTANT R70, desc[UR8][R62.64] ;  /* 0x000000083e467981 */ /* 0x000966000c1e9900 */
[--C-:B0-----:R-:W-:Y:S01]  /*32e0*/  IMAD.WIDE.U32 R56, R65, 0x4, R54.reuse ;  /* 0x0000000441387825 */ /* 0x101fe200078e0036 */
[----:B------:R-:W5:Y:S03]  /*32f0*/  LDG.E.CONSTANT R68, desc[UR8][R60.64] ;  /* 0x000000083c447981 */ /* 0x000f66000c1e9900 */
[----:B-1----:R-:W-:-:S02]  /*3300*/  IMAD.WIDE.U32 R58, R71, 0x4, R54 ;  /* 0x00000004473a7825 */ /* 0x002fc400078e0036 */
[----:B------:R0:W5:Y:S02]  /*3310*/  LDG.E.CONSTANT R71, desc[UR8][R56.64] ;  /* 0x0000000838477981 */ /* 0x000164000c1e9900 */
[----:B------:R-:W-:Y:S02]  /*3320*/  IMAD.WIDE.U32 R64, R87, 0x4, R54 ;  /* 0x0000000457407825 */ /* 0x000fe400078e0036 */
[----:B------:R1:W5:Y:S02]  /*3330*/  LDG.E.CONSTANT R72, desc[UR8][R58.64] ;  /* 0x000000083a487981 */ /* 0x000364000c1e9900 */
[C---:B------:R-:W-:Y:S02]  /*3340*/  IMAD R73, R77.reuse, 0x90, R103 ;  /* 0x000000904d497824 */ /* 0x040fe400078e0267 */
[C---:B------:R-:W-:Y:S01]  /*3350*/  IMAD R91, R77.reuse, 0x90, R98 ;  /* 0x000000904d5b7824 */ /* 0x040fe200078e0262 */
[----:B------:R1:W5:Y:S01]  /*3360*/  LDG.E.CONSTANT R87, desc[UR8][R64.64] ;  /* 0x0000000840577981 */ /* 0x000362000c1e9900 */
[----:B------:R-:W-:-:S02]  /*3370*/  IMAD R99, R77, 0x90, R96 ;  /* 0x000000904d637824 */ /* 0x000fc400078e0260 */
[----:B----4-:R-:W-:-:S04]  /*3380*/  IMAD.WIDE.U32 R62, R85, 0x4, R54 ;  /* 0x00000004553e7825 */ /* 0x010fc800078e0036 */
[----:B------:R-:W-:Y:S01]  /*3390*/  IMAD R95, R77, 0x90, R97 ;  /* 0x000000904d5f7824 */ /* 0x000fe200078e0261 */
[----:B------:R4:W5:Y:S01]  /*33a0*/  LDG.E.CONSTANT R85, desc[UR8][R62.64] ;  /* 0x000000083e557981 */ /* 0x000962000c1e9900 */
[----:B0-----:R-:W-:-:S04]  /*33b0*/  IMAD.WIDE.U32 R56, R89, 0x4, R54 ;  /* 0x0000000459387825 */ /* 0x001fc800078e0036 */
[--C-:B------:R-:W-:Y:S01]  /*33c0*/  IMAD.WIDE.U32 R60, R73, 0x4, R54.reuse ;  /* 0x00000004493c7825 */ /* 0x100fe200078e0036 */
[----:B------:R0:W5:Y:S03]  /*33d0*/  LDG.E.CONSTANT R89, desc[UR8][R56.64] ;  /* 0x0000000838597981 */ /* 0x000166000c1e9900 */
[--C-:B-1----:R-:W-:Y:S01]  /*33e0*/  IMAD.WIDE.U32 R58, R91, 0x4, R54.reuse ;  /* 0x000000045b3a7825 */ /* 0x102fe200078e0036 */
[----:B------:R1:W5:Y:S03]  /*33f0*/  LDG.E.CONSTANT R73, desc[UR8][R60.64] ;  /* 0x000000083c497981 */ /* 0x000366000c1e9900 */
[----:B------:R-:W-:Y:S01]  /*3400*/  IMAD.WIDE.U32 R64, R99, 0x4, R54 ;  /* 0x0000000463407825 */ /* 0x000fe200078e0036 */
[----:B------:R1:W5:Y:S03]  /*3410*/  LDG.E.CONSTANT R91, desc[UR8][R58.64] ;  /* 0x000000083a5b7981 */ /* 0x000366000c1e9900 */
[----:B------:R-:W-:-:S02]  /*3420*/  IMAD R99, R77, 0x90, R94 ;  /* 0x000000904d637824 */ /* 0x000fc400078e025e */
[C---:B------:R-:W-:Y:S01]  /*3430*/  IMAD R93, R77.reuse, 0x90, R6 ;  /* 0x000000904d5d7824 */ /* 0x040fe200078e0206 */
[----:B------:R-:W5:Y:S01]  /*3440*/  LDG.E.CONSTANT R64, desc[UR8][R64.64] ;  /* 0x0000000840407981 */ /* 0x000f62000c1e9900 */
[----:B------:R-:W-:Y:S02]  /*3450*/  IMAD R101, R77, 0x90, R10 ;  /* 0x000000904d657824 */ /* 0x000fe400078e020a */
[----:B----4-:R-:W-:-:S04]  /*3460*/  IMAD.WIDE.U32 R62, R95, 0x4, R54 ;  /* 0x000000045f3e7825 */ /* 0x010fc800078e0036 */
[----:B------:R-:W-:Y:S01]  /*3470*/  IMAD R107, R77, 0x90, R90 ;  /* 0x000000904d6b7824 */ /* 0x000fe200078e025a */
[----:B------:R4:W5:Y:S01]  /*3480*/  LDG.E.CONSTANT R95, desc[UR8][R62.64] ;  /* 0x000000083e5f7981 */ /* 0x000962000c1e9900 */
[----:B0-----:R-:W-:-:S04]  /*3490*/  IMAD.WIDE.U32 R56, R99, 0x4, R54 ;  /* 0x0000000463387825 */ /* 0x001fc800078e0036 */
[--C-:B-1----:R-:W-:Y:S01]  /*34a0*/  IMAD.WIDE.U32 R60, R93, 0x4, R54.reuse ;  /* 0x000000045d3c7825 */ /* 0x102fe200078e0036 */
[----:B------:R0:W5:Y:S03]  /*34b0*/  LDG.E.CONSTANT R65, desc[UR8][R56.64] ;  /* 0x0000000838417981 */ /* 0x000166000c1e9900 */
[----:B------:R-:W-:Y:S01]  /*34c0*/  IMAD.WIDE.U32 R58, R101, 0x4, R54 ;  /* 0x00000004653a7825 */ /* 0x000fe200078e0036 */
[----:B------:R1:W5:Y:S03]  /*34d0*/  LDG.E.CONSTANT R93, desc[UR8][R60.64] ;  /* 0x000000083c5d7981 */ /* 0x000366000c1e9900 */
[C---:B------:R-:W-:Y:S01]  /*34e0*/  IMAD R101, R77.reuse, 0x90, R88 ;  /* 0x000000904d657824 */ /* 0x040fe200078e0258 */
[----:B------:R-:W5:Y:S01]  /*34f0*/  LDG.E.CONSTANT R99, desc[UR8][R58.64] ;  /* 0x000000083a637981 */ /* 0x000f62000c1e9900 */
[----:B------:R-:W-:-:S02]  /*3500*/  IMAD R105, R77, 0x90, R92 ;  /* 0x000000904d697824 */ /* 0x000fc400078e025c */
[----:B----4-:R-:W-:-:S04]  /*3510*/  IMAD.WIDE.U32 R62, R107, 0x4, R54 ;  /* 0x000000046b3e7825 */ /* 0x010fc800078e0036 */
[--C-:B0-----:R-:W-:Y:S02]  /*3520*/  IMAD.WIDE.U32 R56, R101, 0x4, R54.reuse ;  /* 0x0000000465387825 */ /* 0x101fe400078e0036 */
[----:B------:R-:W4:Y:S02]  /*3530*/  LDG.E.CONSTANT R62, desc[UR8][R62.64] ;  /* 0x000000083e3e7981 */ /* 0x000f24000c1e9900 */
[----:B-1----:R-:W-:-:S04]  /*3540*/  IMAD.WIDE.U32 R60, R105, 0x4, R54 ;  /* 0x00000004693c7825 */ /* 0x002fc800078e0036 */
[C---:B------:R-:W-:Y:S01]  /*3550*/  IMAD R105, R77.reuse, 0x90, R7 ;  /* 0x000000904d697824 */ /* 0x040fe200078e0207 */
[----:B------:R0:W4:Y:S01]  /*3560*/  LDG.E.CONSTANT R101, desc[UR8][R60.64] ;  /* 0x000000083c657981 */ /* 0x000122000c1e9900 */
[----:B------:R-:W-:-:S03]  /*3570*/  IMAD R111, R77, 0x90, R84 ;  /* 0x000000904d6f7824 */ /* 0x000fc600078e0254 */
[----:B------:R1:W4:Y:S01]  /*3580*/  LDG.E.CONSTANT R63, desc[UR8][R56.64] ;  /* 0x00000008383f7981 */ /* 0x000322000c1e9900 */
[C---:B------:R-:W-:Y:S02]  /*3590*/  IMAD R113, R77.reuse, 0x90, R83 ;  /* 0x000000904d717824 */ /* 0x040fe400078e0253 */
[----:B------:R-:W-:Y:S02]  /*35a0*/  IMAD R107, R77, 0x90, R86 ;  /* 0x000000904d6b7824 */ /* 0x000fe400078e0256 */
[----:B0-----:R-:W-:-:S04]  /*35b0*/  IMAD.WIDE.U32 R60, R111, 0x4, R54 ;  /* 0x000000046f3c7825 */ /* 0x001fc800078e0036 */
[--C-:B-1----:R-:W-:Y:S02]  /*35c0*/  IMAD.WIDE.U32 R56, R105, 0x4, R54.reuse ;  /* 0x0000000469387825 */ /* 0x102fe400078e0036 */
[----:B------:R-:W4:Y:S04]  /*35d0*/  LDG.E.CONSTANT R60, desc[UR8][R60.64] ;  /* 0x000000083c3c7981 */ /* 0x000f28000c1e9900 */
[----:B------:R0:W4:Y:S01]  /*35e0*/  LDG.E.CONSTANT R105, desc[UR8][R56.64] ;  /* 0x0000000838697981 */ /* 0x000122000c1e9900 */
[----:B------:R-:W-:-:S04]  /*35f0*/  IMAD.WIDE.U32 R58, R107, 0x4, R54 ;  /* 0x000000046b3a7825 */ /* 0x000fc800078e0036 */
[----:B------:R-:W-:Y:S01]  /*3600*/  IMAD R111, R77, 0x90, R11 ;  /* 0x000000904d6f7824 */ /* 0x000fe200078e020b */
[----:B------:R1:W4:Y:S01]  /*3610*/  LDG.E.CONSTANT R107, desc[UR8][R58.64] ;  /* 0x000000083a6b7981 */ /* 0x000322000c1e9900 */
[----:B0-----:R-:W-:-:S04]  /*3620*/  IMAD.WIDE.U32 R56, R113, 0x4, R54 ;  /* 0x0000000471387825 */ /* 0x001fc800078e0036 */
[C---:B------:R-:W-:Y:S01]  /*3630*/  IMAD R113, R77.reuse, 0x90, R82 ;  /* 0x000000904d717824 */ /* 0x040fe200078e0252 */
[----:B------:R0:W4:Y:S01]  /*3640*/  LDG.E.CONSTANT R61, desc[UR8][R56.64] ;  /* 0x00000008383d7981 */ /* 0x000122000c1e9900 */
[----:B------:R-:W-:Y:S02]  /*3650*/  IMAD R115, R77, 0x90, R81 ;  /* 0x000000904d737824 */ /* 0x000fe400078e0251 */
[----:B-1----:R-:W-:-:S04]  /*3660*/  IMAD.WIDE.U32 R58, R113, 0x4, R54 ;  /* 0x00000004713a7825 */ /* 0x002fc800078e0036 */
[----:B------:R-:W-:Y:S01]  /*3670*/  IMAD R117, R77, 0x90, R80 ;  /* 0x000000904d757824 */ /* 0x000fe200078e0250 */
[----:B------:R1:W4:Y:S01]  /*3680*/  LDG.E.CONSTANT R113, desc[UR8][R58.64] ;  /* 0x000000083a717981 */ /* 0x000322000c1e9900 */
[----:B0-----:R-:W-:-:S05]  /*3690*/  IMAD.WIDE.U32 R56, R111, 0x4, R54 ;  /* 0x000000046f387825 */ /* 0x001fca00078e0036 */
        /* <DEDUP_REMOVED lines=8> */
[----:B-1----:R-:W-:-:S05]  /*3720*/  IMAD.WIDE.U32 R58, R121, 0x4, R54 ;  /* 0x00000004793a7825 */ /* 0x002fca00078e0036 */
[----:B------:R1:W4:Y:S01]  /*3730*/  LDG.E.CONSTANT R121, desc[UR8][R58.64] ;  /* 0x000000083a797981 */ /* 0x000322000c1e9900 */
[----:B0-----:R-:W-:-:S05]  /*3740*/  IMAD.WIDE.U32 R56, R119, 0x4, R54 ;  /* 0x0000000477387825 */ /* 0x001fca00078e0036 */
[----:B------:R0:W4:Y:S01]  /*3750*/  LDG.E.CONSTANT R119, desc[UR8][R56.64] ;  /* 0x0000000838777981 */ /* 0x000122000c1e9900 */
[C---:B------:R-:W-:Y:S02]  /*3760*/  IMAD R69, R77.reuse, 0x90, R69 ;  /* 0x000000904d457824 */ /* 0x040fe400078e0245 */
[----:B-1----:R-:W-:Y:S02]  /*3770*/  IMAD R58, R77, 0x90, R53 ;  /* 0x000000904d3a7824 */ /* 0x002fe400078e0235 */
[----:B0-----:R-:W-:-:S04]  /*3780*/  IMAD.WIDE.U32 R56, R125, 0x4, R54 ;  /* 0x000000047d387825 */ /* 0x001fc800078e0036 */
[----:B------:R-:W-:Y:S02]  /*3790*/  IMAD R125, R77, 0x90, R12 ;  /* 0x000000904d7d7824 */ /* 0x000fe400078e020c */
[----:B------:R0:W4:Y:S01]  /*37a0*/  LDG.E.CONSTANT R77, desc[UR8][R56.64] ;  /* 0x00000008384d7981 */ /* 0x000122000c1e9900 */
[----:B------:R-:W-:-:S06]  /*37b0*/  IMAD.WIDE.U32 R58, R58, 0x4, R54 ;  /* 0x000000043a3a7825 */ /* 0x000fcc00078e0036 */
[----:B------:R-:W4:Y:S01]  /*37c0*/  LDG.E.CONSTANT R58, desc[UR8][R58.64] ;  /* 0x000000083a3a7981 */ /* 0x000f22000c1e9900 */
[----:B0-----:R-:W-:-:S04]  /*37d0*/  IMAD.WIDE.U32 R56, R125, 0x4, R54 ;  /* 0x000000047d387825 */ /* 0x001fc800078e0036 */
[----:B------:R-:W-:Y:S02]  /*37e0*/  IMAD.WIDE.U32 R54, R69, 0x4, R54 ;  /* 0x0000000445367825 */ /* 0x000fe400078e0036 */
[----:B------:R-:W4:Y:S04]  /*37f0*/  LDG.E.CONSTANT R56, desc[UR8][R56.64] ;  /* 0x0000000838387981 */ /* 0x000f28000c1e9900 */
[----:B------:R-:W4:Y:S04]  /*3800*/  LDG.E.CONSTANT R59, desc[UR8][R54.64+0x4800] ;  /* 0x00480008363b7981 */ /* 0x000f28000c1e9900 */
[----:B------:R-:W4:Y:S04]  /*3810*/  LDG.E.CONSTANT R69, desc[UR8][R54.64+0x9000] ;  /* 0x0090000836457981 */ /* 0x000f28000c1e9900 */
[----:B------:R-:W4:Y:S04]  /*3820*/  LDG.E.CONSTANT R57, desc[UR8][R54.64] ;  /* 0x0000000836397981 */ /* 0x000f28000c1e9900 */
[----:B------:R0:W4:Y:S01]  /*3830*/  LDG.E.CONSTANT R54, desc[UR8][R54.64+0xd800] ;  /* 0x00d8000836367981 */ /* 0x000122000c1e9900 */
[----:B------:R-:W0:Y:S01]  /*3840*/  S2R R125, SR_TID.X ;  /* 0x00000000007d7919 */ /* 0x000e220000002100 */
[----:B------:R-:W-:-:S04]  /*3850*/  UIADD3 UR4, UPT, UPT, UR4, 0x2d00, URZ ;  /* 0x00002d0004047890 */ /* 0x000fc8000fffe0ff */
[----:B------:R-:W-:-:S06]  /*3860*/  ULEA UR4, UR5, UR4, 0x18 ;  /* 0x0000000405047291 */ /* 0x000fcc000f8ec0ff */
[----:B0-----:R-:W-:-:S05]  /*3870*/  LEA R55, R125, UR4, 0x2 ;  /* 0x000000047d377c11 */ /* 0x001fca000f8e10ff */
[----:B--2---:R-:W-:Y:S04]  /*3880*/  STS [R55+0x400], R66 ;  /* 0x0004004237007388 */ /* 0x004fe80000000800 */
[----:B---3--:R-:W-:Y:S04]  /*3890*/  STS [R55+0x800], R67 ;  /* 0x0008004337007388 */ /* 0x008fe80000000800 */
[----:B-----5:R-:W-:Y:S04]  /*38a0*/  STS [R55+0x1000], R70 ;  /* 0x0010004637007388 */ /* 0x020fe80000000800 */
[----:B------:R-:W-:Y:S04]  /*38b0*/  STS [R55+0xc00], R68 ;  /* 0x000c004437007388 */ /* 0x000fe80000000800 */
        /* <DEDUP_REMOVED lines=12> */
[----:B----4-:R-:W-:Y:S04]  /*3980*/  STS [R55+0x5000], R62 ;  /* 0x0050003e37007388 */ /* 0x010fe80000000800 */
        /* <DEDUP_REMOVED lines=15> */
[----:B------:R0:W-:Y:S04]  /*3a80*/  STS [R55+0x2400], R59 ;  /* 0x0024003b37007388 */ /* 0x0001e80000000800 */
[----:B------:R1:W-:Y:S04]  /*3a90*/  STS [R55+0x4800], R69 ;  /* 0x0048004537007388 */ /* 0x0003e80000000800 */
[----:B------:R1:W-:Y:S04]  /*3aa0*/  STS [R55], R57 ;  /* 0x0000003937007388 */ /* 0x0003e80000000800 */
[----:B------:R1:W-:Y:S01]  /*3ab0*/  STS [R55+0x6c00], R54 ;  /* 0x006c003637007388 */ /* 0x0003e20000000800 */
[----:B0-----:R-:W-:Y:S01]  /*3ac0*/  MOV R59, RZ ;  /* 0x000000ff003b7202 */ /* 0x001fe20000000f00 */
[----:B------:R-:W-:Y:S06]  /*3ad0*/  BAR.SYNC.DEFER_BLOCKING 0x0 ;  /* 0x0000000000007b1d */ /* 0x000fec0000010000 */
.L_x_6:
[----:B------:R-:W-:-:S07]  /*3ae0*/  IMAD.MOV.U32 R60, RZ, RZ, RZ ;  /* 0x000000ffff3c7224 */ /* 0x000fce00078e00ff */
.L_x_5:
[----:B-1----:R-:W0:Y:S01]  /*3af0*/  S2R R54, SR_TID.X ;  /* 0x0000000000367919 */ /* 0x002e220000002100 */
[----:B------:R-:W-:Y:S01]  /*3b00*/  MOV R62, 0x400 ;  /* 0x00000400003e7802 */ /* 0x000fe20000000f00 */
[----:B------:R-:W-:Y:S01]  /*3b10*/  UMOV UR4, 0x900 ;  /* 0x0000090000047882 */ /* 0x000fe20000000000 */
[----:B------:R-:W1:Y:S03]  /*3b20*/  S2R R63, SR_CgaCtaId ;  /* 0x00000000003f7919 */ /* 0x000e660000008800 */
[----:B------:R-:W-:Y:S01]  /*3b30*/  VIADD R64, R62, 0x2d00 ;  /* 0x00002d003e407836 */ /* 0x000fe20000000000 */
[----:B0-----:R-:W-:Y:S02]  /*3b40*/  SHF.R.U32.HI R56, RZ, 0x3, R54 ;  /* 0x00000003ff387819 */ /* 0x001fe40000011636 */
[----:B------:R-:W-:Y:S02]  /*3b50*/  LOP3.LUT R55, R54, 0x7, RZ, 0xc0, !PT ;  /* 0x0000000736377812 */ /* 0x000fe400078ec0ff */
[----:B------:R-:W-:-:S02]  /*3b60*/  LOP3.LUT R56, R56, 0x3, RZ, 0xc0, !PT ;  /* 0x0000000338387812 */ /* 0x000fc400078ec0ff */
[----:B------:R-:W-:Y:S02]  /*3b70*/  SHF.R.U32.HI R57, RZ, 0x5, R54 ;  /* 0x00000005ff397819 */ /* 0x000fe40000011636 */
[C---:B-1----:R-:W-:Y:S01]  /*3b80*/  LEA R64, R63.reuse, R64, 0x18 ;  /* 0x000000403f407211 */ /* 0x042fe200078ec0ff */
[----:B------:R-:W-:Y:S01]  /*3b90*/  IMAD R58, R56, 0x14, R55 ;  /* 0x00000014383a7824 */ /* 0x000fe200078e0237 */
[----:B------:R-:W-:-:S03]  /*3ba0*/  LEA R62, R63, R62, 0x18 ;  /* 0x0000003e3f3e7211 */ /* 0x000fc600078ec0ff */
[----:B------:R-:W-:Y:S02]  /*3bb0*/  IMAD R61, R59, 0x2d0, R58 ;  /* 0x000002d03b3d7824 */ /* 0x000fe400078e023a */
[----:B------:R-:W-:Y:S02]  /*3bc0*/  IMAD R58, R57, 0x1200, R64 ;  /* 0x00001200393a7824 */ /* 0x000fe400078e0240 */
[C---:B------:R-:W-:Y:S02]  /*3bd0*/  IMAD R61, R60.reuse, 0xb4, R61 ;  /* 0x000000b43c3d7824 */ /* 0x040fe400078e023d */
[----:B------:R-:W-:Y:S02]  /*3be0*/  IMAD R63, R59, 0x90, R58 ;  /* 0x000000903b3f7824 */ /* 0x000fe400078e023a */
[----:B------:R-:W-:Y:S02]  /*3bf0*/  IMAD R58, R61, 0x4, R62 ;  /* 0x000000043d3a7824 */ /* 0x000fe400078e023e */
[----:B------:R-:W-:-:S02]  /*3c00*/  IMAD R61, R60, 0x24, R63 ;  /* 0x000000243c3d7824 */ /* 0x000fc400078e023f */
[----:B------:R-:W-:-:S07]  /*3c10*/  VIADD R58, R58, 0x170 ;  /* 0x000001703a3a7836 */ /* 0x000fce0000000000 */
.L_x_4:
[----:B------:R-:W-:Y:S04]  /*3c20*/  LDS R85, [R58+-0x170] ;  /* 0xfffe90003a557984 */ /* 0x000fe80000000800 */
[----:B------:R-:W0:Y:S04]  /*3c30*/  LDS R62, [R61+UR4+-0x900] ;  /* 0xfff700043d3e7984 */ /* 0x000e280008000800 */
[----:B------:R-:W1:Y:S04]  /*3c40*/  LDS R89, [R58+-0x30] ;  /* 0xffffd0003a597984 */ /* 0x000e680000000800 */
[----:B------:R-:W2:Y:S04]  /*3c50*/  LDS R93, [R58+-0x148] ;  /* 0xfffeb8003a5d7984 */ /* 0x000ea80000000800 */
[----:B------:R-:W3:Y:S04]  /*3c60*/  LDS R95, [R58+-0x8] ;  /* 0xfffff8003a5f7984 */ /* 0x000ee80000000800 */
[----:B------:R-:W4:Y:S04]  /*3c70*/  LDS R64, [R61+UR4+-0x6c0] ;  /* 0xfff940043d407984 */ /* 0x000f280008000800 */
[----:B------:R-:W5:Y:S04]  /*3c80*/  LDS R68, [R61+UR4+-0x480] ;  /* 0xfffb80043d447984 */ /* 0x000f680008000800 */
[----:B------:R-:W5:Y:S04]  /*3c90*/  LDS R71, [R61+UR4+0x240] ;  /* 0x000240043d477984 */ /* 0x000f680008000800 */
[----:B------:R-:W5:Y:S04]  /*3ca0*/  LDS R69, [R61+UR4+-0x240] ;  /* 0xfffdc0043d457984 */ /* 0x000f680008000800 */
[----:B------:R-:W5:Y:S04]  /*3cb0*/  LDS R70, [R61+UR4] ;  /* 0x000000043d467984 */ /* 0x000f680008000800 */
[----:B------:R-:W5:Y:S04]  /*3cc0*/  LDS R77, [R61+UR4+0x480] ;  /* 0x000480043d4d7984 */ /* 0x000f680008000800 */
[----:B------:R-:W5:Y:S01]  /*3cd0*/  LDS R73, [R61+UR4+0x6c0] ;  /* 0x0006c0043d497984 */ /* 0x000f620008000800 */
[----:B0-----:R-:W-:Y:S01]  /*3ce0*/  FFMA R52, R85, R62, R52 ;  /* 0x0000003e55347223 */ /* 0x001fe20000000034 */
[----:B-1----:R-:W-:-:S02]  /*3cf0*/  FFMA R51, R62, R89, R51 ;  /* 0x000000593e337223 */ /* 0x002fc40000000033 */
[----:B------:R-:W-:Y:S01]  /*3d00*/  LDS R67, [R61+UR4+-0x8fc] ;  /* 0xfff704043d437984 */ /* 0x000fe20008000800 */
[----:B--2---:R-:W-:-:S03]  /*3d10*/  FFMA R50, R62, R93, R50 ;  /* 0x0000005d3e327223 */ /* 0x004fc60000000032 */
[----:B------:R-:W0:Y:S01]  /*3d20*/  LDS R63, [R58+-0x2c] ;  /* 0xffffd4003a3f7984 */ /* 0x000e220000000800 */
[----:B---3--:R-:W-:-:S03]  /*3d30*/  FFMA R49, R62, R95, R49 ;  /* 0x0000005f3e317223 */ /* 0x008fc60000000031 */
[----:B------:R-:W1:Y:S01]  /*3d40*/  LDS R66, [R61+UR4+-0x6bc] ;  /* 0xfff944043d427984 */ /* 0x000e620008000800 */
[-C--:B----4-:R-:W-:Y:S01]  /*3d50*/  FFMA R48, R85, R64.reuse, R48 ;  /* 0x0000004055307223 */ /* 0x090fe20000000030 */
[-C--:B------:R-:W-:Y:S01]  /*3d60*/  FFMA R47, R89, R64.reuse, R47 ;  /* 0x00000040592f7223 */ /* 0x080fe2000000002f */
[-C--:B------:R-:W-:Y:S01]  /*3d70*/  FFMA R46, R93, R64.reuse, R46 ;  /* 0x000000405d2e7223 */ /* 0x080fe2000000002e */
[----:B------:R-:W-:Y:S01]  /*3d80*/  FFMA R65, R95, R64, R45 ;  /* 0x000000405f417223 */ /* 0x000fe2000000002d */
[-C--:B-----5:R-:W-:Y:S01]  /*3d90*/  FFMA R44, R85, R68.reuse, R44 ;  /* 0x00000044552c7223 */ /* 0x0a0fe2000000002c */
[-C--:B------:R-:W-:Y:S01]  /*3da0*/  FFMA R43, R89, R68.reuse, R43 ;  /* 0x00000044592b7223 */ /* 0x080fe2000000002b */
[-C--:B------:R-:W-:Y:S01]  /*3db0*/  FFMA R42, R93, R68.reuse, R42 ;  /* 0x000000445d2a7223 */ /* 0x080fe2000000002a */
[----:B------:R-:W-:Y:S01]  /*3dc0*/  FFMA R41, R95, R68, R41 ;  /* 0x000000445f297223 */ /* 0x000fe20000000029 */
[----:B------:R-:W2:Y:S01]  /*3dd0*/  LDS R62, [R58+-0x16c] ;  /* 0xfffe94003a3e7984 */ /* 0x000ea20000000800 */
[-C--:B------:R-:W-:Y:S01]  /*3de0*/  FFMA R32, R85, R71.reuse, R32 ;  /* 0x0000004755207223 */ /* 0x080fe20000000020 */
[-C--:B------:R-:W-:Y:S01]  /*3df0*/  FFMA R31, R89, R71.reuse, R31 ;  /* 0x00000047591f7223 */ /* 0x080fe2000000001f */
[-C--:B------:R-:W-:Y:S01]  /*3e00*/  FFMA R30, R93, R71.reuse, R30 ;  /* 0x000000475d1e7223 */ /* 0x080fe2000000001e */
[----:B------:R-:W3:Y:S01]  /*3e10*/  LDS R45, [R58+-0x144] ;  /* 0xfffebc003a2d7984 */ /* 0x000ee20000000800 */
[----:B------:R-:W-:Y:S01]  /*3e20*/  FFMA R29, R95, R71, R29 ;  /* 0x000000475f1d7223 */ /* 0x000fe2000000001d */
[-C--:B------:R-:W-:Y:S01]  /*3e30*/  FFMA R40, R85, R69.reuse, R40 ;  /* 0x0000004555287223 */ /* 0x080fe20000000028 */
[-C--:B------:R-:W-:Y:S01]  /*3e40*/  FFMA R39, R89, R69.reuse, R39 ;  /* 0x0000004559277223 */ /* 0x080fe20000000027 */
[----:B------:R-:W4:Y:S01]  /*3e50*/  LDS R64, [R58+-0x4] ;  /* 0xfffffc003a407984 */ /* 0x000f220000000800 */
[-C--:B------:R-:W-:Y:S01]  /*3e60*/  FFMA R38, R93, R69.reuse, R38 ;  /* 0x000000455d267223 */ /* 0x080fe20000000026 */
[----:B------:R-:W-:Y:S01]  /*3e70*/  FFMA R37, R95, R69, R37 ;  /* 0x000000455f257223 */ /* 0x000fe20000000025 */
[-C--:B------:R-:W-:Y:S01]  /*3e80*/  FFMA R36, R85, R70.reuse, R36 ;  /* 0x0000004655247223 */ /* 0x080fe20000000024 */
[----:B------:R-:W5:Y:S01]  /*3e90*/  LDS R68, [R61+UR4+-0x47c] ;  /* 0xfffb84043d447984 */ /* 0x000f620008000800 */
[-C--:B------:R-:W-:Y:S01]  /*3ea0*/  FFMA R35, R89, R70.reuse, R35 ;  /* 0x0000004659237223 */ /* 0x080fe20000000023 */
[-C--:B------:R-:W-:Y:S01]  /*3eb0*/  FFMA R34, R93, R70.reuse, R34 ;  /* 0x000000465d227223 */ /* 0x080fe20000000022 */
[----:B------:R-:W-:Y:S01]  /*3ec0*/  FFMA R33, R95, R70, R33 ;  /* 0x000000465f217223 */ /* 0x000fe20000000021 */
[----:B------:R-:W5:Y:S01]  /*3ed0*/  LDS R71, [R61+UR4+0x244] ;  /* 0x000244043d477984 */ /* 0x000f620008000800 */
[-C--:B------:R-:W-:Y:S01]  /*3ee0*/  FFMA R28, R85, R77.reuse, R28 ;  /* 0x0000004d551c7223 */ /* 0x080fe2000000001c */
[-C--:B------:R-:W-:Y:S01]  /*3ef0*/  FFMA R27, R89, R77.reuse, R27 ;  /* 0x0000004d591b7223 */ /* 0x080fe2000000001b */
[-C--:B------:R-:W-:Y:S01]  /*3f00*/  FFMA R72, R93, R77.reuse, R26 ;  /* 0x0000004d5d487223 */ /* 0x080fe2000000001a */
[----:B------:R-:W5:Y:S01]  /*3f10*/  LDS R69, [R61+UR4+-0x23c] ;  /* 0xfffdc4043d457984 */ /* 0x000f620008000800 */
[----:B------:R-:W-:Y:S01]  /*3f20*/  FFMA R77, R95, R77, R25 ;  /* 0x0000004d5f4d7223 */ /* 0x000fe20000000019 */
[-C--:B------:R-:W-:Y:S01]  /*3f30*/  FFMA R85, R85, R73.reuse, R24 ;  /* 0x0000004955557223 */ /* 0x080fe20000000018 */
[-C--:B------:R-:W-:Y:S01]  /*3f40*/  FFMA R89, R89, R73.reuse, R23 ;  /* 0x0000004959597223 */ /* 0x080fe20000000017 */
[----:B------:R-:W5:Y:S01]  /*3f50*/  LDS R70, [R61+UR4+0x4] ;  /* 0x000004043d467984 */ /* 0x000f620008000800 */
[-C--:B------:R-:W-:Y:S01]  /*3f60*/  FFMA R93, R93, R73.reuse, R22 ;  /* 0x000000495d5d7223 */ /* 0x080fe20000000016 */
[----:B------:R-:W-:Y:S01]  /*3f70*/  FFMA R95, R95, R73, R21 ;  /* 0x000000495f5f7223 */ /* 0x000fe20000000015 */
[----:B0-----:R-:W-:Y:S01]  /*3f80*/  FFMA R51, R67, R63, R51 ;  /* 0x0000003f43337223 */ /* 0x001fe20000000033 */
[----:B------:R-:W0:Y:S01]  /*3f90*/  LDS R91, [R61+UR4+0x484] ;  /* 0x000484043d5b7984 */ /* 0x000e220008000800 */
[----:B-1----:R-:W-:-:S03]  /*3fa0*/  FFMA R47, R63, R66, R47 ;  /* 0x000000423f2f7223 */ /* 0x002fc6000000002f */
[----:B------:R-:W1:Y:S04]  /*3fb0*/  LDS R99, [R61+UR4+0x6c4] ;  /* 0x0006c4043d637984 */ /* 0x000e680008000800 */
[----:B------:R-:W-:Y:S04]  /*3fc0*/  LDS R24, [R58+-0x168] ;  /* 0xfffe98003a187984 */ /* 0x000fe80000000800 */
[----:B------:R-:W-:Y:S01]  /*3fd0*/  LDS R23, [R58+-0x28] ;  /* 0xffffd8003a177984 */ /* 0x000fe20000000800 */
[C---:B--2---:R-:W-:Y:S01]  /*3fe0*/  FFMA R52, R62.reuse, R67, R52 ;  /* 0x000000433e347223 */ /* 0x044fe20000000034 */
[----:B------:R-:W-:-:S02]  /*3ff0*/  FFMA R48, R62, R66, R48 ;  /* 0x000000423e307223 */ /* 0x000fc40000000030 */
[----:B------:R-:W-:Y:S01]  /*4000*/  LDS R22, [R58+-0x140] ;  /* 0xfffec0003a167984 */ /* 0x000fe20000000800 */
[----:B---3--:R-:W-:Y:S01]  /*4010*/  FFMA R50, R67, R45, R50 ;  /* 0x0000002d43327223 */ /* 0x008fe20000000032 */
[----:B------:R-:W-:Y:S02]  /*4020*/  FFMA R46, R45, R66, R46 ;  /* 0x000000422d2e7223 */ /* 0x000fe4000000002e */
[----:B------:R2:W-:Y:S01]  /*4030*/  LDS R21, [R58] ;  /* 0x000000003a157984 */ /* 0x0005e20000000800 */
[----:B----4-:R-:W-:Y:S01]  /*4040*/  FFMA R49, R67, R64, R49 ;  /* 0x0000004043317223 */ /* 0x010fe20000000031 */
[----:B------:R-:W-:Y:S02]  /*4050*/  FFMA R101, R64, R66, R65 ;  /* 0x0000004240657223 */ /* 0x000fe40000000041 */
[----:B------:R-:W3:Y:S01]  /*4060*/  LDS R26, [R61+UR4+-0x6b8] ;  /* 0xfff948043d1a7984 */ /* 0x000ee20008000800 */
[-C--:B-----5:R-:W-:Y:S01]  /*4070*/  FFMA R44, R62, R68.reuse, R44 ;  /* 0x000000443e2c7223 */ /* 0x0a0fe2000000002c */
[-C--:B------:R-:W-:Y:S01]  /*4080*/  FFMA R43, R63, R68.reuse, R43 ;  /* 0x000000443f2b7223 */ /* 0x080fe2000000002b */
[-C--:B------:R-:W-:Y:S01]  /*4090*/  FFMA R42, R45, R68.reuse, R42 ;  /* 0x000000442d2a7223 */ /* 0x080fe2000000002a */
[----:B------:R-:W-:Y:S01]  /*40a0*/  FFMA R41, R64, R68, R41 ;  /* 0x0000004440297223 */ /* 0x000fe20000000029 */
[----:B------:R-:W4:Y:S01]  /*40b0*/  LDS R25, [R61+UR4+0x248] ;  /* 0x000248043d197984 */ /* 0x000f220008000800 */
[-C--:B------:R-:W-:Y:S01]  /*40c0*/  FFMA R32, R62, R71.reuse, R32 ;  /* 0x000000473e207223 */ /* 0x080fe20000000020 */
[-C--:B------:R-:W-:Y:S01]  /*40d0*/  FFMA R31, R63, R71.reuse, R31 ;  /* 0x000000473f1f7223 */ /* 0x080fe2000000001f */
[-C--:B------:R-:W-:Y:S01]  /*40e0*/  FFMA R30, R45, R71.reuse, R30 ;  /* 0x000000472d1e7223 */ /* 0x080fe2000000001e */
[----:B------:R-:W5:Y:S01]  /*40f0*/  LDS R87, [R61+UR4+-0x8f8] ;  /* 0xfff708043d577984 */ /* 0x000f620008000800 */
[----:B------:R-:W-:Y:S01]  /*4100*/  FFMA R29, R64, R71, R29 ;  /* 0x00000047401d7223 */ /* 0x000fe2000000001d */
[-C--:B------:R-:W-:Y:S01]  /*4110*/  FFMA R40, R62, R69.reuse, R40 ;  /* 0x000000453e287223 */ /* 0x080fe20000000028 */
[-C--:B------:R-:W-:Y:S01]  /*4120*/  FFMA R39, R63, R69.reuse, R39 ;  /* 0x000000453f277223 */ /* 0x080fe20000000027 */
[----:B------:R-:W5:Y:S01]  /*4130*/  LDS R67, [R61+UR4+-0x478] ;  /* 0xfffb88043d437984 */ /* 0x000f620008000800 */
        /* <DEDUP_REMOVED lines=8> */
[-C--:B0-----:R-:W-:Y:S01]  /*41c0*/  FFMA R28, R62, R91.reuse, R28 ;  /* 0x0000005b3e1c7223 */ /* 0x081fe2000000001c */
[-C--:B------:R-:W-:Y:S01]  /*41d0*/  FFMA R27, R63, R91.reuse, R27 ;  /* 0x0000005b3f1b7223 */ /* 0x080fe2000000001b */
[-C--:B------:R-:W-:Y:S01]  /*41e0*/  FFMA R72, R45, R91.reuse, R72 ;  /* 0x0000005b2d487223 */ /* 0x080fe20000000048 */
[----:B------:R-:W0:Y:S01]  /*41f0*/  LDS R65, [R61+UR4+0x488] ;  /* 0x000488043d417984 */ /* 0x000e220008000800 */
[----:B------:R-:W-:Y:S01]  /*4200*/  FFMA R77, R64, R91, R77 ;  /* 0x0000005b404d7223 */ /* 0x000fe2000000004d */
[-C--:B-1----:R-:W-:Y:S01]  /*4210*/  FFMA R85, R62, R99.reuse, R85 ;  /* 0x000000633e557223 */ /* 0x082fe20000000055 */
[-C--:B------:R-:W-:Y:S01]  /*4220*/  FFMA R89, R63, R99.reuse, R89 ;  /* 0x000000633f597223 */ /* 0x080fe20000000059 */
[----:B------:R-:W1:Y:S01]  /*4230*/  LDS R66, [R61+UR4+0x6c8] ;  /* 0x0006c8043d427984 */ /* 0x000e620008000800 */
[----:B------:R-:W-:Y:S01]  /*4240*/  UIADD3 UR4, UPT, UPT, UR4, 0xc, URZ ;  /* 0x0000000c04047890 */ /* 0x000fe2000fffe0ff */
[-C--:B------:R-:W-:Y:S01]  /*4250*/  FFMA R93, R45, R99.reuse, R93 ;  /* 0x000000632d5d7223 */ /* 0x080fe2000000005d */
[----:B------:R-:W-:Y:S01]  /*4260*/  FFMA R95, R64, R99, R95 ;  /* 0x00000063405f7223 */ /* 0x000fe2000000005f */
[----:B--2---:R-:W-:Y:S01]  /*4270*/  VIADD R58, R58, 0x28 ;  /* 0x000000283a3a7836 */ /* 0x004fe20000000000 */
[----:B------:R-:W-:Y:S01]  /*4280*/  UISETP.NE.AND UP0, UPT, UR4, 0x924, UPT ;  /* 0x000009240400788c */ /* 0x000fe2000bf05270 */
[-C--:B---3--:R-:W-:Y:S01]  /*4290*/  FFMA R48, R24, R26.reuse, R48 ;  /* 0x0000001a18307223 */ /* 0x088fe20000000030 */
[-C--:B------:R-:W-:Y:S01]  /*42a0*/  FFMA R47, R23, R26.reuse, R47 ;  /* 0x0000001a172f7223 */ /* 0x080fe2000000002f */
[-C--:B------:R-:W-:Y:S01]  /*42b0*/  FFMA R46, R22, R26.reuse, R46 ;  /* 0x0000001a162e7223 */ /* 0x080fe2000000002e */
[----:B------:R-:W-:Y:S01]  /*42c0*/  FFMA R45, R21, R26, R101 ;  /* 0x0000001a152d7223 */ /* 0x000fe20000000065 */
[-C--:B----4-:R-:W-:Y:S01]  /*42d0*/  FFMA R32, R24, R25.reuse, R32 ;  /* 0x0000001918207223 */ /* 0x090fe20000000020 */
[-C--:B------:R-:W-:Y:S01]  /*42e0*/  FFMA R31, R23, R25.reuse, R31 ;  /* 0x00000019171f7223 */ /* 0x080fe2000000001f */
[-C--:B------:R-:W-:Y:S01]  /*42f0*/  FFMA R30, R22, R25.reuse, R30 ;  /* 0x00000019161e7223 */ /* 0x080fe2000000001e */
[----:B------:R-:W-:Y:S01]  /*4300*/  FFMA R29, R21, R25, R29 ;  /* 0x00000019151d7223 */ /* 0x000fe2000000001d */
[C---:B-----5:R-:W-:Y:S01]  /*4310*/  FFMA R52, R24.reuse, R87, R52 ;  /* 0x0000005718347223 */ /* 0x060fe20000000034 */
[C---:B------:R-:W-:Y:S01]  /*4320*/  FFMA R51, R87.reuse, R23, R51 ;  /* 0x0000001757337223 */ /* 0x040fe20000000033 */
[C---:B------:R-:W-:Y:S01]  /*4330*/  FFMA R50, R87.reuse, R22, R50 ;  /* 0x0000001657327223 */ /* 0x040fe20000000032 */
[----:B------:R-:W-:Y:S01]  /*4340*/  FFMA R49, R87, R21, R49 ;  /* 0x0000001557317223 */ /* 0x000fe20000000031 */
[-C--:B------:R-:W-:Y:S01]  /*4350*/  FFMA R44, R24, R67.reuse, R44 ;  /* 0x00000043182c7223 */ /* 0x080fe2000000002c */
[-C--:B------:R-:W-:Y:S01]  /*4360*/  FFMA R43, R23, R67.reuse, R43 ;  /* 0x00000043172b7223 */ /* 0x080fe2000000002b */
[-C--:B------:R-:W-:Y:S01]  /*4370*/  FFMA R42, R22, R67.reuse, R42 ;  /* 0x00000043162a7223 */ /* 0x080fe2000000002a */
        /* <DEDUP_REMOVED lines=9> */
[-C--:B0-----:R-:W-:Y:S01]  /*4410*/  FFMA R28, R24, R65.reuse, R28 ;  /* 0x00000041181c7223 */ /* 0x081fe2000000001c */
[-C--:B------:R-:W-:Y:S01]  /*4420*/  FFMA R27, R23, R65.reuse, R27 ;  /* 0x00000041171b7223 */ /* 0x080fe2000000001b */
[-C--:B------:R-:W-:Y:S01]  /*4430*/  FFMA R26, R22, R65.reuse, R72 ;  /* 0x00000041161a7223 */ /* 0x080fe20000000048 */
[----:B------:R-:W-:Y:S01]  /*4440*/  FFMA R25, R21, R65, R77 ;  /* 0x0000004115197223 */ /* 0x000fe2000000004d */
[-C--:B-1----:R-:W-:Y:S01]  /*4450*/  FFMA R24, R24, R66.reuse, R85 ;  /* 0x0000004218187223 */ /* 0x082fe20000000055 */
[-C--:B------:R-:W-:Y:S01]  /*4460*/  FFMA R23, R23, R66.reuse, R89 ;  /* 0x0000004217177223 */ /* 0x080fe20000000059 */
[-C--:B------:R-:W-:Y:S01]  /*4470*/  FFMA R22, R22, R66.reuse, R93 ;  /* 0x0000004216167223 */ /* 0x080fe2000000005d */
[----:B------:R-:W-:Y:S01]  /*4480*/  FFMA R21, R21, R66, R95 ;  /* 0x0000004215157223 */ /* 0x000fe2000000005f */
[----:B------:R-:W-:Y:S06]  /*4490*/  BRA.U UP0, `(.L_x_4) ;  /* 0xfffffff500e07547 */ /* 0x000fec000b83ffff */
[----:B------:R-:W-:-:S04]  /*44a0*/  IADD3 R60, PT, PT, R60, 0x1, RZ ;  /* 0x000000013c3c7810 */ /* 0x000fc80007ffe0ff */
[----:B------:R-:W-:-:S13]  /*44b0*/  ISETP.NE.AND P6, PT, R60, 0x4, PT ;  /* 0x000000043c00780c */ /* 0x000fda0003fc5270 */
[----:B------:R-:W-:Y:S05]  /*44c0*/  @P6 BRA `(.L_x_5) ;  /* 0xfffffff400886947 */ /* 0x000fea000383ffff */
[----:B------:R-:W-:-:S05]  /*44d0*/  VIADD R59, R59, 0x1 ;  /* 0x000000013b3b7836 */ /* 0x000fca0000000000 */
[----:B------:R-:W-:-:S13]  /*44e0*/  ISETP.NE.AND P6, PT, R59, 0x4, PT ;  /* 0x000000043b00780c */ /* 0x000fda0003fc5270 */
[----:B------:R-:W-:Y:S05]  /*44f0*/  @P6 BRA `(.L_x_6) ;  /* 0xfffffff400786947 */ /* 0x000fea000383ffff */
[----:B------:R-:W-:Y:S01]  /*4500*/  IMAD.MOV.U32 R77, RZ, RZ, 0x1 ;  /* 0x00000001ff4d7424 */ /* 0x000fe200078e00ff */
[----:B------:R-:W-:Y:S01]  /*4510*/  UPLOP3.LUT UP0, UPT, UPT, UPT, UPT, 0x40, 0x4 ;  /* 0x000000000004789c */ /* 0x000fe20003f0e870 */
[----:B------:R-:W-:Y:S10]  /*4520*/  BRA.U UP1, `(.L_x_7) ;  /* 0xffffffe5013c7547 */ /* 0x000ff4000b83ffff */
[----:B------:R-:W0:Y:S01]  /*4530*/  LDCU.64 UR4, c[0x0][0x398] ;  /* 0x00007300ff0477ac */ /* 0x000e220008000a00 */
[----:B------:R-:W-:Y:S01]  /*4540*/  LOP3.LUT R4, R54, 0xe0, RZ, 0xc0, !PT ;  /* 0x000000e036047812 */ /* 0x000fe200078ec0ff */
[----:B------:R-:W2:Y:S01]  /*4550*/  LDL.LU R105, [R1] ;  /* 0x0000000001697983 */ /* 0x000ea20000300800 */
[----:B------:R-:W1:Y:S02]  /*4560*/  LDC.64 R2, c[0x0][0x390] ;  /* 0x0000e400ff027b82 */ /* 0x000e640000000a00 */
[----:B0-----:R-:W-:-:S05]  /*4570*/  IADD3 R4, P0, PT, R4, UR4, RZ ;  /* 0x0000000404047c10 */ /* 0x001fca000ff1e0ff */
[----:B------:R-:W-:-:S05]  /*4580*/  IMAD.X R5, RZ, RZ, UR5, P0 ;  /* 0x00000005ff057e24 */ /* 0x000fca00080e06ff */
[----:B------:R-:W3:Y:S04]  /*4590*/  LDG.E.CONSTANT R0, desc[UR8][R4.64] ;  /* 0x0000000804007981 */ /* 0x000ee8000c1e9900 */
[----:B------:R-:W4:Y:S04]  /*45a0*/  LDG.E.CONSTANT R6, desc[UR8][R4.64+0x4] ;  /* 0x0000040804067981 */ /* 0x000f28000c1e9900 */
[----:B------:R-:W5:Y:S04]  /*45b0*/  LDG.E.CONSTANT R8, desc[UR8][R4.64+0x8] ;  /* 0x0000080804087981 */ /* 0x000f68000c1e9900 */
[----:B------:R-:W5:Y:S04]  /*45c0*/  LDG.E.CONSTANT R10, desc[UR8][R4.64+0xc] ;  /* 0x00000c08040a7981 */ /* 0x000f68000c1e9900 */
[----:B------:R-:W5:Y:S04]  /*45d0*/  LDG.E.CONSTANT R12, desc[UR8][R4.64+0x10] ;  /* 0x00001008040c7981 */ /* 0x000f68000c1e9900 */
[----:B------:R-:W5:Y:S04]  /*45e0*/  LDG.E.CONSTANT R14, desc[UR8][R4.64+0x14] ;  /* 0x00001408040e7981 */ /* 0x000f68000c1e9900 */
[----:B------:R-:W5:Y:S04]  /*45f0*/  LDG.E.CONSTANT R15, desc[UR8][R4.64+0x18] ;  /* 0x00001808040f7981 */ /* 0x000f68000c1e9900 */
[----:B------:R0:W5:Y:S01]  /*4600*/  LDG.E.CONSTANT R16, desc[UR8][R4.64+0x1c] ;  /* 0x00001c0804107981 */ /* 0x000162000c1e9900 */
[----:B------:R-:W1:Y:S01]  /*4610*/  S2R R107, SR_CTAID.X ;  /* 0x00000000006b7919 */ /* 0x000e620000002500 */
[----:B------:R-:W-:-:S02]  /*4620*/  IMAD R55, R57, 0x18800, R55 ;  /* 0x0001880039377824 */ /* 0x000fc400078e0237 */
[----:B-1----:R-:W-:-:S05]  /*4630*/  IMAD.HI.U32 R107, R107, -0x6db6db6d, RZ ;  /* 0x924924936b6b7827 */ /* 0x002fca00078e00ff */
[----:B------:R-:W-:-:S05]  /*4640*/  SHF.R.U32.HI R107, RZ, 0x3, R107 ;  /* 0x00000003ff6b7819 */ /* 0x000fca000001166b */
[----:B------:R-:W-:-:S05]  /*4650*/  IMAD R107, R107, 0x700, RZ ;  /* 0x000007006b6b7824 */ /* 0x000fca00078e02ff */
[----:B--2---:R-:W-:-:S05]  /*4660*/  IADD3 R55, PT, PT, R105, R55, R107 ;  /* 0x0000003769377210 */ /* 0x004fca0007ffe06b */
[----:B------:R-:W-:-:S04]  /*4670*/  IMAD R55, R56, 0xe0, R55 ;  /* 0x000000e038377824 */ /* 0x000fc800078e0237 */
[----:B------:R-:W-:-:S04]  /*4680*/  IMAD.WIDE.U32 R2, R55, 0x4, R2 ;  /* 0x0000000437027825 */ /* 0x000fc800078e0002 */
[--C-:B---3--:R-:W-:Y:S01]  /*4690*/  FADD R52, R52, R0.reuse ;  /* 0x0000000034347221 */ /* 0x108fe20000000000 */
[--C-:B------:R-:W-:Y:S01]  /*46a0*/  FADD R51, R51, R0.reuse ;  /* 0x0000000033337221 */ /* 0x100fe20000000000 */
[--C-:B------:R-:W-:Y:S01]  /*46b0*/  FADD R50, R50, R0.reuse ;  /* 0x0000000032327221 */ /* 0x100fe20000000000 */
[----:B------:R-:W-:Y:S01]  /*46c0*/  FADD R0, R49, R0 ;  /* 0x0000000031007221 */ /* 0x000fe20000000000 */
[--C-:B----4-:R-:W-:Y:S01]  /*46d0*/  FADD R46, R46, R6.reuse ;  /* 0x000000062e2e7221 */ /* 0x110fe20000000000 */
[----:B------:R-:W-:Y:S01]  /*46e0*/  FMNMX R7, RZ, R52, !PT ;  /* 0x00000034ff077209 */ /* 0x000fe20007800000 */
[--C-:B------:R-:W-:Y:S01]  /*46f0*/  FADD R48, R48, R6.reuse ;  /* 0x0000000630307221 */ /* 0x100fe20000000000 */
[----:B0-----:R-:W-:Y:S01]  /*4700*/  FMNMX R5, RZ, R50, !PT ;  /* 0x00000032ff057209 */ /* 0x001fe20007800000 */
[--C-:B------:R-:W-:Y:S01]  /*4710*/  FADD R47, R47, R6.reuse ;  /* 0x000000062f2f7221 */ /* 0x100fe20000000000 */
[----:B------:R-:W-:Y:S01]  /*4720*/  FMNMX R9, RZ, R0, !PT ;  /* 0x00000000ff097209 */ /* 0x000fe20007800000 */
[----:B------:R0:W-:Y:S01]  /*4730*/  STG.E desc[UR8][R2.64], R7 ;  /* 0x0000000702007986 */ /* 0x0001e2000c101908 */
[----:B------:R-:W-:Y:S01]  /*4740*/  FADD R6, R45, R6 ;  /* 0x000000062d067221 */ /* 0x000fe20000000000 */
[----:B-----5:R-:W-:Y:S01]  /*4750*/  FADD R42, R42, R8 ;  /* 0x000000082a2a7221 */ /* 0x020fe20000000000 */
[----:B------:R-:W-:Y:S01]  /*4760*/  FADD R40, R40, R10 ;  /* 0x0000000a28287221 */ /* 0x000fe20000000000 */
[----:B------:R1:W-:Y:S01]  /*4770*/  STG.E desc[UR8][R2.64+0x1c0], R5 ;  /* 0x0001c00502007986 */ /* 0x0003e2000c101908 */
[----:B------:R-:W-:Y:S01]  /*4780*/  FMNMX R11, RZ, R48, !PT ;  /* 0x00000030ff0b7209 */ /* 0x000fe20007800000 */
[--C-:B------:R-:W-:Y:S01]  /*4790*/  FADD R44, R44, R8.reuse ;  /* 0x000000082c2c7221 */ /* 0x100fe20000000000 */
[----:B0-----:R-:W-:Y:S01]  /*47a0*/  FMNMX R7, RZ, R46, !PT ;  /* 0x0000002eff077209 */ /* 0x001fe20007800000 */
[----:B------:R0:W-:Y:S01]  /*47b0*/  STG.E desc[UR8][R2.64+0xfc0], R9 ;  /* 0x000fc00902007986 */ /* 0x0001e2000c101908 */
[--C-:B------:R-:W-:Y:S01]  /*47c0*/  FADD R43, R43, R8.reuse ;  /* 0x000000082b2b7221 */ /* 0x100fe20000000000 */
[----:B------:R-:W-:Y:S01]  /*47d0*/  FADD R8, R41, R8 ;  /* 0x0000000829087221 */ /* 0x000fe20000000000 */
[----:B-1----:R-:W-:Y:S01]  /*47e0*/  FMNMX R5, RZ, R6, !PT ;  /* 0x00000006ff057209 */ /* 0x002fe20007800000 */
[----:B------:R1:W-:Y:S01]  /*47f0*/  STG.E desc[UR8][R2.64+0xc5c0], R7 ;  /* 0x00c5c00702007986 */ /* 0x0003e2000c101908 */
[----:B------:R-:W-:Y:S01]  /*4800*/  FADD R38, R38, R10 ;  /* 0x0000000a26267221 */ /* 0x000fe20000000000 */
[--C-:B------:R-:W-:Y:S01]  /*4810*/  FADD R36, R36, R12.reuse ;  /* 0x0000000c24247221 */ /* 0x100fe20000000000 */
[----:B------:R-:W-:Y:S01]  /*4820*/  FADD R34, R34, R12 ;  /* 0x0000000c22227221 */ /* 0x000fe20000000000 */
[----:B0-----:R-:W-:-:S02]  /*4830*/  FMNMX R9, RZ, R42, !PT ;  /* 0x0000002aff097209 */ /* 0x001fc40007800000 */
[----:B-1----:R-:W-:Y:S01]  /*4840*/  FMNMX R7, RZ, R40, !PT ;  /* 0x00000028ff077209 */ /* 0x002fe20007800000 */
[----:B------:R0:W-:Y:S01]  /*4850*/  STG.E desc[UR8][R2.64+0xc400], R11 ;  /* 0x00c4000b02007986 */ /* 0x0001e2000c101908 */
[----:B------:R-:W-:Y:S01]  /*4860*/  FMNMX R13, RZ, R44, !PT ;  /* 0x0000002cff0d7209 */ /* 0x000fe20007800000 */
[----:B------:R-:W-:Y:S01]  /*4870*/  FADD R39, R39, R10 ;  /* 0x0000000a27277221 */ /* 0x000fe20000000000 */
[----:B------:R-:W-:Y:S01]  /*4880*/  FADD R35, R35, R12 ;  /* 0x0000000c23237221 */ /* 0x000fe20000000000 */
[----:B------:R1:W-:Y:S01]  /*4890*/  STG.E desc[UR8][R2.64+0xd3c0], R5 ;  /* 0x00d3c00502007986 */ /* 0x0003e2000c101908 */
[--C-:B------:R-:W-:Y:S01]  /*48a0*/  FADD R32, R32, R14.reuse ;  /* 0x0000000e20207221 */ /* 0x100fe20000000000 */
[--C-:B------:R-:W-:Y:S01]  /*48b0*/  FADD R31, R31, R14.reuse ;  /* 0x0000000e1f1f7221 */ /* 0x100fe20000000000 */
[----:B------:R-:W-:Y:S01]  /*48c0*/  FADD R30, R30, R14 ;  /* 0x0000000e1e1e7221 */ /* 0x000fe20000000000 */
[----:B------:R2:W-:Y:S01]  /*48d0*/  STG.E desc[UR8][R2.64+0x189c0], R9 ;  /* 0x0189c00902007986 */ /* 0x0005e2000c101908 */
[----:B------:R-:W-:Y:S01]  /*48e0*/  FADD R10, R37, R10 ;  /* 0x0000000a250a7221 */ /* 0x000fe20000000000 */
[----:B------:R-:W-:-:S02]  /*48f0*/  FADD R12, R33, R12 ;  /* 0x0000000c210c7221 */ /* 0x000fc40000000000 */
[----:B------:R3:W-:Y:S01]  /*4900*/  STG.E desc[UR8][R2.64+0x24c00], R7 ;  /* 0x024c000702007986 */ /* 0x0007e2000c101908 */
[----:B0-----:R-:W-:Y:S01]  /*4910*/  FMNMX R11, RZ, R8, !PT ;  /* 0x00000008ff0b7209 */ /* 0x001fe20007800000 */
[----:B------:R-:W-:Y:S01]  /*4920*/  FADD R14, R29, R14 ;  /* 0x0000000e1d0e7221 */ /* 0x000fe20000000000 */
[----:B-1----:R-:W-:Y:S02]  /*4930*/  FMNMX R5, RZ, R38, !PT ;  /* 0x00000026ff057209 */ /* 0x002fe40007800000 */
[----:B--2---:R-:W-:Y:S02]  /*4940*/  FMNMX R9, RZ, R36, !PT ;  /* 0x00000024ff097209 */ /* 0x004fe40007800000 */
[----:B---3--:R-:W-:Y:S01]  /*4950*/  FMNMX R7, RZ, R34, !PT ;  /* 0x00000022ff077209 */ /* 0x008fe20007800000 */
[----:B------:R0:W-:Y:S01]  /*4960*/  STG.E desc[UR8][R2.64+0x18800], R13 ;  /* 0x0188000d02007986 */ /* 0x0001e2000c101908 */
[--C-:B------:R-:W-:Y:S01]  /*4970*/  FADD R28, R28, R15.reuse ;  /* 0x0000000f1c1c7221 */ /* 0x100fe20000000000 */
[--C-:B------:R-:W-:Y:S01]  /*4980*/  FADD R27, R27, R15.reuse ;  /* 0x0000000f1b1b7221 */ /* 0x100fe20000000000 */
[--C-:B------:R-:W-:Y:S01]  /*4990*/  FADD R26, R26, R15.reuse ;  /* 0x0000000f1a1a7221 */ /* 0x100fe20000000000 */
[----:B------:R1:W-:Y:S01]  /*49a0*/  STG.E desc[UR8][R2.64+0x197c0], R11 ;  /* 0x0197c00b02007986 */ /* 0x0003e2000c101908 */
[--C-:B------:R-:W-:Y:S01]  /*49b0*/  FADD R24, R24, R16.reuse ;  /* 0x0000001018187221 */ /* 0x100fe20000000000 */
[--C-:B------:R-:W-:Y:S01]  /*49c0*/  FADD R23, R23, R16.reuse ;  /* 0x0000001017177221 */ /* 0x100fe20000000000 */
[--C-:B------:R-:W-:Y:S01]  /*49d0*/  FADD R22, R22, R16.reuse ;  /* 0x0000001016167221 */ /* 0x100fe20000000000 */
[----:B------:R2:W-:Y:S01]  /*49e0*/  STG.E desc[UR8][R2.64+0x24dc0], R5 ;  /* 0x024dc00502007986 */ /* 0x0005e2000c101908 */
[----:B------:R-:W-:Y:S01]  /*49f0*/  FADD R15, R25, R15 ;  /* 0x0000000f190f7221 */ /* 0x000fe20000000000 */
[----:B------:R-:W-:-:S02]  /*4a00*/  FADD R16, R21, R16 ;  /* 0x0000001015107221 */ /* 0x000fc40000000000 */
[----:B------:R3:W-:Y:S01]  /*4a10*/  STG.E desc[UR8][R2.64+0x31000], R9 ;  /* 0x0310000902007986 */ /* 0x0007e2000c101908 */
[----:B0-----:R-:W-:-:S03]  /*4a20*/  FMNMX R13, RZ, R10, !PT ;  /* 0x0000000aff0d7209 */ /* 0x001fc60007800000 */
[----:B------:R0:W-:Y:S01]  /*4a30*/  STG.E desc[UR8][R2.64+0x311c0], R7 ;  /* 0x0311c00702007986 */ /* 0x0001e2000c101908 */
[----:B-1----:R-:W-:Y:S02]  /*4a40*/  FMNMX R11, RZ, R32, !PT ;  /* 0x00000020ff0b7209 */ /* 0x002fe40007800000 */
[----:B--2---:R-:W-:Y:S02]  /*4a50*/  FMNMX R5, RZ, R12, !PT ;  /* 0x0000000cff057209 */ /* 0x004fe40007800000 */
[----:B---3--:R-:W-:Y:S02]  /*4a60*/  FMNMX R9, RZ, R30, !PT ;  /* 0x0000001eff097209 */ /* 0x008fe40007800000 */
[----:B0-----:R-:W-:Y:S01]  /*4a70*/  FMNMX R7, RZ, R14, !PT ;  /* 0x0000000eff077209 */ /* 0x001fe20007800000 */
[----:B------:R0:W-:Y:S01]  /*4a80*/  STG.E desc[UR8][R2.64+0x25bc0], R13 ;  /* 0x025bc00d02007986 */ /* 0x0001e2000c101908 */
[----:B------:R-:W-:Y:S02]  /*4a90*/  FMNMX R51, RZ, R51, !PT ;  /* 0x00000033ff337209 */ /* 0x000fe40007800000 */
[----:B------:R-:W-:Y:S01]  /*4aa0*/  FMNMX R47, RZ, R47, !PT ;  /* 0x0000002fff2f7209 */ /* 0x000fe20007800000 */
[----:B------:R1:W-:Y:S01]  /*4ab0*/  STG.E desc[UR8][R2.64+0x31fc0], R5 ;  /* 0x031fc00502007986 */ /* 0x0003e2000c101908 */
[----:B------:R-:W-:-:S02]  /*4ac0*/  FMNMX R43, RZ, R43, !PT ;  /* 0x0000002bff2b7209 */ /* 0x000fc40007800000 */
[----:B------:R-:W-:Y:S01]  /*4ad0*/  FMNMX R39, RZ, R39, !PT ;  /* 0x00000027ff277209 */ /* 0x000fe20007800000 */
[----:B------:R2:W-:Y:S01]  /*4ae0*/  STG.E desc[UR8][R2.64+0x3d400], R11 ;  /* 0x03d4000b02007986 */ /* 0x0005e2000c101908 */
[----:B------:R-:W-:Y:S02]  /*4af0*/  FMNMX R35, RZ, R35, !PT ;  /* 0x00000023ff237209 */ /* 0x000fe40007800000 */
[----:B------:R-:W-:Y:S01]  /*4b00*/  FMNMX R31, RZ, R31, !PT ;  /* 0x0000001fff1f7209 */ /* 0x000fe20007800000 */
[----:B------:R3:W-:Y:S01]  /*4b10*/  STG.E desc[UR8][R2.64+0x3d5c0], R9 ;  /* 0x03d5c00902007986 */ /* 0x0007e2000c101908 */
[----:B0-----:R-:W-:Y:S02]  /*4b20*/  FMNMX R13, RZ, R28, !PT ;  /* 0x0000001cff0d7209 */ /* 0x001fe40007800000 */
[----:B------:R-:W-:Y:S01]  /*4b30*/  FMNMX R27, RZ, R27, !PT ;  /* 0x0000001bff1b7209 */ /* 0x000fe20007800000 */
[----:B------:R0:W-:Y:S01]  /*4b40*/  STG.E desc[UR8][R2.64+0x3e3c0], R7 ;  /* 0x03e3c00702007986 */ /* 0x0001e2000c101908 */
[----:B-1----:R-:W-:-:S02]  /*4b50*/  FMNMX R5, RZ, R26, !PT ;  /* 0x0000001aff057209 */ /* 0x002fc40007800000 */
[----:B------:R-:W-:Y:S02]  /*4b60*/  FMNMX R15, RZ, R15, !PT ;  /* 0x0000000fff0f7209 */ /* 0x000fe40007800000 */
[----:B------:R-:W-:Y:S02]  /*4b70*/  FMNMX R23, RZ, R23, !PT ;  /* 0x00000017ff177209 */ /* 0x000fe40007800000 */
[----:B--2---:R-:W-:Y:S02]  /*4b80*/  FMNMX R11, RZ, R16, !PT ;  /* 0x00000010ff0b7209 */ /* 0x004fe40007800000 */
[----:B---3--:R-:W-:Y:S02]  /*4b90*/  FMNMX R9, RZ, R24, !PT ;  /* 0x00000018ff097209 */ /* 0x008fe40007800000 */
[----:B0-----:R-:W-:Y:S01]  /*4ba0*/  FMNMX R7, RZ, R22, !PT ;  /* 0x00000016ff077209 */ /* 0x001fe20007800000 */
[----:B------:R-:W-:Y:S04]  /*4bb0*/  STG.E desc[UR8][R2.64+0xe00], R51 ;  /* 0x000e003302007986 */ /* 0x000fe8000c101908 */
        /* <DEDUP_REMOVED lines=12> */
[----:B------:R-:W-:Y:S01]  /*4c80*/  STG.E desc[UR8][R2.64+0x56bc0], R11 ;  /* 0x056bc00b02007986 */ /* 0x000fe2000c101908 */
[----:B------:R-:W-:Y:S05]  /*4c90*/  EXIT ;  /* 0x000000000000794d */ /* 0x000fea0003800000 */
.L_x_8:
[----:B------:R-:W-:-:S00]  /*4ca0*/  BRA `(.L_x_8) ;  /* 0xfffffffc00fc7947 */ /* 0x000fc0000383ffff */
[----:B------:R-:W-:-:S00]  /*4cb0*/  NOP ;  /* 0x0000000000007918 */ /* 0x000fc00000000000 */
        /* <DEDUP_REMOVED lines=12> */
.L_x_9:


//--------------------- .nv.shared.candidate4     --------------------------
	.section	.nv.shared.candidate4,"aw",@nobits
	.sectionflags	@""
	.align	4
.nv.shared.candidate4:
	.zero		49408


//--------------------- .nv.shared.reserved.0     --------------------------
	.section	.nv.shared.reserved.0,"aw",@nobits
	.weak		__nv_reservedSMEM_offset_0_alias
	.size		__nv_reservedSMEM_offset_0_alias, 0, 64
	.other		__nv_reservedSMEM_offset_0_alias,@"STO_CUDA_RESERVED_SHARED STV_DEFAULT"
__nv_reservedSMEM_offset_0_alias:
	.zero		0
	.zero		64


//--------------------- .nv.constant0.candidate4  --------------------------
	.section	.nv.constant0.candidate4,"a",@progbits
	.sectionflags	@""
	.align	4
.nv.constant0.candidate4:
	.zero		928


//--------------------- SYMBOLS --------------------------

	.type		.nv.reservedSmem.offset0,@object
	.size		.nv.reservedSmem.offset0,0x4
	.type		.nv.reservedSmem.cap,@object
	.size		.nv.reservedSmem.cap,0x4
